	.version 1.4
	.target sm_10, map_f64_to_f32
	// compiled with /usr/local/cuda/open64/lib//be
	// nvopencc 4.1 built on 2012-04-05

	//-----------------------------------------------------------
	// Compiling /tmp/tmpxft_00005d01_00000000-9_simpleTexture_kernel.cpp3.i (/tmp/ccBI#.dkGuSn)
	//-----------------------------------------------------------

	//-----------------------------------------------------------
	// Options:
	//-----------------------------------------------------------
	//  Target:ptx, ISA:sm_10, Endian:little, Pointer Size:64
	//  -O3	(Optimization level)
	//  -g0	(Debug level)
	//  -m2	(Report advisories)
	//-----------------------------------------------------------

	.file	1	"<command-line>"
	.file	2	"/tmp/tmpxft_00005d01_00000000-8_simpleTexture_kernel.cudafe2.gpu"
	.file	3	"/usr/lib/gcc/x86_64-linux-gnu/4.6/include/stddef.h"
	.file	4	"/usr/local/cuda/include/crt/device_runtime.h"
	.file	5	"/usr/local/cuda/include/host_defines.h"
	.file	6	"/usr/local/cuda/include/builtin_types.h"
	.file	7	"/usr/local/cuda/include/device_types.h"
	.file	8	"/usr/local/cuda/include/driver_types.h"
	.file	9	"/usr/local/cuda/include/surface_types.h"
	.file	10	"/usr/local/cuda/include/texture_types.h"
	.file	11	"/usr/local/cuda/include/vector_types.h"
	.file	12	"/usr/local/cuda/include/device_launch_parameters.h"
	.file	13	"/usr/local/cuda/include/crt/storage_class.h"
	.file	14	"simpleTexture_kernel.cu"
	.file	15	"/usr/local/cuda/include/common_functions.h"
	.file	16	"/usr/local/cuda/include/math_functions.h"
	.file	17	"/usr/local/cuda/include/math_constants.h"
	.file	18	"/usr/local/cuda/include/device_functions.h"
	.file	19	"/usr/local/cuda/include/sm_11_atomic_functions.h"
	.file	20	"/usr/local/cuda/include/sm_12_atomic_functions.h"
	.file	21	"/usr/local/cuda/include/sm_13_double_functions.h"
	.file	22	"/usr/local/cuda/include/sm_20_atomic_functions.h"
	.file	23	"/usr/local/cuda/include/sm_20_intrinsics.h"
	.file	24	"/usr/local/cuda/include/sm_30_intrinsics.h"
	.file	25	"/usr/local/cuda/include/surface_functions.h"
	.file	26	"/usr/local/cuda/include/texture_fetch_functions.h"
	.file	27	"/usr/local/cuda/include/math_functions_dbl_ptx1.h"

	.tex .u64 tex;
	.const .align 4 .b8 __cudart_i2opi_f[24] = {65,144,67,60,153,149,98,219,192,221,52,245,209,87,39,252,41,21,68,78,110,131,249,162};

	.entry transformKernel (
		.param .u64 __cudaparm_transformKernel_g_odata,
		.param .s32 __cudaparm_transformKernel_width,
		.param .s32 __cudaparm_transformKernel_height,
		.param .f32 __cudaparm_transformKernel_theta)
	{
	.reg .u16 %rh<6>;
	.reg .u32 %r<296>;
	.reg .u64 %rd<23>;
	.reg .f32 %f<319>;
	.reg .pred %p<45>;
	.local .align 4 .b8 __cuda___cuda_result_1620[28];
	.local .align 4 .b8 __cuda___cuda_result_4448[28];
	.loc	14	24	0
$LDWbegin_transformKernel:
	.loc	16	3699	0
	ld.param.f32 	%f1, [__cudaparm_transformKernel_theta];
	mov.f32 	%f2, %f1;
	.loc	16	3648	0
	abs.f32 	%f3, %f1;
	mov.f32 	%f4, 0f7f800000;     	// ((1.0F)/(0.0F))
	setp.eq.f32 	%p1, %f3, %f4;
	@!%p1 bra 	$Lt_0_38658;
	.loc	16	3649	0
	mov.f32 	%f5, 0f00000000;     	// 0
	.loc	16	3699	0
	ld.param.f32 	%f1, [__cudaparm_transformKernel_theta];
	.loc	16	3649	0
	mul.rn.f32 	%f2, %f1, %f5;
$Lt_0_38658:
	.loc	16	3434	0
	mov.f32 	%f6, 0f3f22f983;     	// 0.63662
	mul.f32 	%f7, %f2, %f6;
	cvt.rni.s32.f32 	%r1, %f7;
	mov.s32 	%r2, %r1;
	.loc	16	3138	0
	cvt.rn.f32.s32 	%f8, %r1;
	neg.f32 	%f9, %f8;
	mov.f32 	%f10, %f9;
	mov.f32 	%f11, 0f3fc90000;    	// 1.57031
	mov.f32 	%f12, %f11;
	mov.f32 	%f13, %f2;
	mad.f32 %f14, %f10, %f12, %f13;
	mov.f32 	%f15, %f14;
	mov.f32 	%f16, %f9;
	mov.f32 	%f17, 0f39fd8000;    	// 0.000483513
	mov.f32 	%f18, %f17;
	mov.f32 	%f19, %f15;
	mad.f32 %f20, %f16, %f18, %f19;
	mov.f32 	%f15, %f20;
	mov.f32 	%f21, %f9;
	mov.f32 	%f22, 0f34a88000;    	// 3.13856e-07
	mov.f32 	%f23, %f22;
	mov.f32 	%f24, %f15;
	mad.f32 %f25, %f21, %f23, %f24;
	mov.f32 	%f15, %f25;
	mov.f32 	%f26, %f9;
	mov.f32 	%f27, 0f2e85a309;    	// 6.0771e-11
	mov.f32 	%f28, %f27;
	mov.f32 	%f29, %f15;
	mad.f32 %f30, %f26, %f28, %f29;
	mov.f32 	%f15, %f30;
	.loc	16	3445	0
	mov.f32 	%f31, %f15;
	abs.f32 	%f32, %f2;
	mov.f32 	%f33, 0f473ba700;    	// 48039
	setp.gt.f32 	%p2, %f32, %f33;
	@!%p2 bra 	$Lt_0_39170;
	.loc	16	3448	0
	mov.u64 	%rd1, __cudart_i2opi_f;
	.loc	16	3367	0
	mov.b32 	%r3, %f2;
	and.b32 	%r4, %r3, -2147483648;
	mov.s32 	%r5, %r4;
	.loc	16	24	0
	shl.b32 	%r6, %r3, 8;
	or.b32 	%r7, %r6, -2147483648;
	mov.s64 	%rd2, %rd1;
	mov.u64 	%rd3, __cuda___cuda_result_1620;
	mov.s32 	%r8, 0;
	mov.u32 	%r9, 0;
$Lt_0_40194:
 //<loop> Loop body line 24, nesting depth: 1, iterations: 6
	.loc	16	3382	0
	ld.const.u32 	%r10, [%rd2+0];
	mul.lo.u32 	%r11, %r7, %r10;
	add.u32 	%r12, %r11, %r9;
	.loc	16	3383	0
	set.gt.u32.u32 	%r13, %r11, %r12;
	neg.s32 	%r14, %r13;
	mul.hi.u32 	%r15, %r10, %r7;
	add.u32 	%r9, %r14, %r15;
	.loc	16	3384	0
	st.local.u32 	[%rd3+0], %r12;
	add.s32 	%r8, %r8, 1;
	add.u64 	%rd3, %rd3, 4;
	add.u64 	%rd2, %rd2, 4;
	mov.u32 	%r16, 6;
	setp.ne.s32 	%p3, %r8, %r16;
	@%p3 bra 	$Lt_0_40194;
	.loc	16	3386	0
	mov.u64 	%rd4, __cuda___cuda_result_1620;
	st.local.u32 	[__cuda___cuda_result_1620+24], %r9;
	.loc	16	3391	0
	shl.b32 	%r17, %r3, 1;
	shr.u32 	%r18, %r17, 24;
	sub.u32 	%r19, %r18, 128;
	shr.u32 	%r20, %r19, 5;
	mov.s32 	%r21, 4;
	sub.s32 	%r22, %r21, %r20;
	cvt.s64.s32 	%rd5, %r22;
	mul.wide.s32 	%rd6, %r22, 4;
	add.u64 	%rd7, %rd4, %rd6;
	ld.local.u32 	%r9, [%rd7+8];
	.loc	16	3392	0
	ld.local.u32 	%r23, [%rd7+4];
	and.b32 	%r24, %r19, 31;
	mov.u32 	%r25, 0;
	setp.eq.u32 	%p4, %r24, %r25;
	@%p4 bra 	$Lt_0_40706;
	.loc	16	3395	0
	mov.s32 	%r26, 32;
	sub.s32 	%r27, %r26, %r24;
	shr.u32 	%r28, %r23, %r27;
	shl.b32 	%r29, %r9, %r24;
	add.u32 	%r9, %r28, %r29;
	.loc	16	3396	0
	ld.local.u32 	%r30, [%rd7+0];
	shr.u32 	%r31, %r30, %r27;
	shl.b32 	%r32, %r23, %r24;
	add.u32 	%r23, %r31, %r32;
$Lt_0_40706:
	.loc	16	3398	0
	shr.u32 	%r33, %r9, 30;
	.loc	16	3400	0
	shr.u32 	%r34, %r23, 30;
	shl.b32 	%r35, %r9, 2;
	add.u32 	%r9, %r34, %r35;
	.loc	16	3401	0
	shl.b32 	%r23, %r23, 2;
	.loc	16	3403	0
	shr.u32 	%r36, %r9, 31;
	add.u32 	%r37, %r33, %r36;
	.loc	16	3398	0
	neg.s32 	%r38, %r37;
	mov.u32 	%r39, 0;
	setp.ne.u32 	%p5, %r4, %r39;
	selp.s32 	%r8, %r38, %r37, %p5;
	.loc	16	3405	0
	mov.s32 	%r2, %r8;
	mov.u32 	%r40, 0;
	setp.eq.u32 	%p6, %r36, %r40;
	@%p6 bra 	$Lt_0_41218;
	.loc	16	3409	0
	neg.s32 	%r23, %r23;
	.loc	16	3411	0
	mov.u32 	%r41, 0;
	set.eq.u32.u32 	%r42, %r23, %r41;
	neg.s32 	%r43, %r42;
	not.b32 	%r44, %r9;
	add.u32 	%r9, %r43, %r44;
	.loc	16	3412	0
	xor.b32 	%r5, %r4, -2147483648;
$Lt_0_41218:
	.loc	16	3415	0
	mov.u32 	%r45, 0;
	setp.eq.s32 	%p7, %r9, %r45;
	@%p7 bra 	$Lt_0_41986;
	.loc	18	3320	0
	cvt.rz.f32.u32 	%f34, %r9;
	mov.b32 	%r46, %f34;
	shr.s32 	%r47, %r46, 23;
	mov.s32 	%r48, 158;
	sub.s32 	%r49, %r48, %r47;
	bra.uni 	$Lt_0_41730;
$Lt_0_41986:
	mov.s32 	%r49, 32;
$Lt_0_41730:
	.loc	16	3415	0
	mov.s32 	%r50, %r49;
	mov.s32 	%r51, %r50;
	.loc	18	3320	0
	mov.s32 	%r52, 32;
	sub.s32 	%r53, %r52, %r50;
	shr.u32 	%r54, %r23, %r53;
	shl.b32 	%r55, %r9, %r50;
	add.u32 	%r56, %r54, %r55;
	mov.u32 	%r57, 0;
	setp.ne.u32 	%p8, %r50, %r57;
	selp.u32 	%r58, %r56, %r9, %p8;
	.loc	16	3419	0
	mul.lo.u32 	%r23, %r58, -921707870;
	.loc	16	3420	0
	mov.u32 	%r59, -921707870;
	mul.hi.u32 	%r9, %r58, %r59;
	mov.u32 	%r60, 0;
	setp.le.s32 	%p9, %r9, %r60;
	@%p9 bra 	$Lt_0_42242;
	.loc	16	3422	0
	shr.u32 	%r61, %r23, 31;
	shl.b32 	%r62, %r9, 1;
	add.u32 	%r9, %r61, %r62;
	.loc	16	3423	0
	add.u32 	%r51, %r50, 1;
$Lt_0_42242:
	.loc	16	3448	0
	add.u32 	%r63, %r9, 1;
	shr.u32 	%r64, %r63, 7;
	add.u32 	%r65, %r64, 1;
	shr.u32 	%r66, %r65, 1;
	mov.s32 	%r67, 126;
	sub.s32 	%r68, %r67, %r51;
	shl.b32 	%r69, %r68, 23;
	add.u32 	%r70, %r66, %r69;
	or.b32 	%r71, %r5, %r70;
	mov.b32 	%f31, %r71;
$Lt_0_39170:
	.loc	16	3651	0
	mov.u64 	%rd1, __cudart_i2opi_f;
	mov.u64 	%rd4, __cuda___cuda_result_1620;
	add.s32 	%r72, %r2, 1;
	mul.f32 	%f35, %f31, %f31;
	and.b32 	%r73, %r72, 1;
	mov.u32 	%r74, 0;
	setp.eq.s32 	%p10, %r73, %r74;
	@%p10 bra 	$Lt_0_43010;
	.loc	16	3138	0
	mov.f32 	%f36, 0f37ccf5ce;    	// 2.44332e-05
	mov.f32 	%f37, %f36;
	mov.f32 	%f38, %f35;
	mov.f32 	%f39, 0fbab6061a;    	// -0.00138873
	mov.f32 	%f40, %f39;
	mad.f32 %f41, %f37, %f38, %f40;
	mov.f32 	%f42, %f41;
	mov.f32 	%f43, %f42;
	mov.f32 	%f44, %f35;
	mov.f32 	%f45, 0f3d2aaaa5;    	// 0.0416666
	mov.f32 	%f46, %f45;
	mad.f32 %f47, %f43, %f44, %f46;
	mov.f32 	%f42, %f47;
	mov.f32 	%f48, %f42;
	mov.f32 	%f49, %f35;
	mov.f32 	%f50, 0fbf000000;    	// -0.5
	mov.f32 	%f51, %f50;
	mad.f32 %f52, %f48, %f49, %f51;
	mov.f32 	%f42, %f52;
	mov.f32 	%f53, %f42;
	mov.f32 	%f54, %f35;
	mov.f32 	%f55, 0f3f800000;    	// 1
	mov.f32 	%f56, %f55;
	mad.f32 %f57, %f53, %f54, %f56;
	mov.f32 	%f42, %f57;
	.loc	16	3655	0
	mov.f32 	%f58, %f42;
	bra.uni 	$Lt_0_42754;
$Lt_0_43010:
	.loc	16	3138	0
	mov.f32 	%f59, 0fb94ca1f9;    	// -0.000195153
	mov.f32 	%f60, %f59;
	mov.f32 	%f61, %f35;
	mov.f32 	%f62, 0f3c08839e;    	// 0.00833216
	mov.f32 	%f63, %f62;
	mad.f32 %f64, %f60, %f61, %f63;
	mov.f32 	%f65, %f64;
	mov.f32 	%f66, %f65;
	mov.f32 	%f67, %f35;
	mov.f32 	%f68, 0fbe2aaaa3;    	// -0.166667
	mov.f32 	%f69, %f68;
	mad.f32 %f70, %f66, %f67, %f69;
	mov.f32 	%f65, %f70;
	mul.f32 	%f71, %f35, %f65;
	mov.f32 	%f72, %f71;
	mov.f32 	%f73, %f31;
	mov.f32 	%f74, %f31;
	mad.f32 %f75, %f72, %f73, %f74;
	mov.f32 	%f65, %f75;
	.loc	16	3657	0
	mov.f32 	%f58, %f65;
$Lt_0_42754:
	.loc	16	3659	0
	neg.f32 	%f76, %f58;
	and.b32 	%r75, %r72, 2;
	mov.s32 	%r76, 0;
	setp.ne.s32 	%p11, %r75, %r76;
	selp.f32 	%f58, %f76, %f58, %p11;
	.loc	16	3699	0
	ld.param.f32 	%f1, [__cudaparm_transformKernel_theta];
	.loc	16	3690	0
	mov.f32 	%f77, %f1;
	.loc	16	3624	0
	@!%p1 bra 	$Lt_0_43266;
	.loc	16	3625	0
	mov.f32 	%f78, 0f00000000;    	// 0
	.loc	16	3699	0
	ld.param.f32 	%f1, [__cudaparm_transformKernel_theta];
	.loc	16	3625	0
	mul.rn.f32 	%f77, %f1, %f78;
$Lt_0_43266:
	.loc	16	3434	0
	mov.f32 	%f79, 0f3f22f983;    	// 0.63662
	mul.f32 	%f80, %f77, %f79;
	cvt.rni.s32.f32 	%r77, %f80;
	mov.s32 	%r78, %r77;
	.loc	16	3138	0
	cvt.rn.f32.s32 	%f81, %r77;
	neg.f32 	%f82, %f81;
	mov.f32 	%f83, %f82;
	mov.f32 	%f84, 0f3fc90000;    	// 1.57031
	mov.f32 	%f85, %f84;
	mov.f32 	%f86, %f77;
	mad.f32 %f87, %f83, %f85, %f86;
	mov.f32 	%f88, %f87;
	mov.f32 	%f89, %f82;
	mov.f32 	%f90, 0f39fd8000;    	// 0.000483513
	mov.f32 	%f91, %f90;
	mov.f32 	%f92, %f88;
	mad.f32 %f93, %f89, %f91, %f92;
	mov.f32 	%f88, %f93;
	mov.f32 	%f94, %f82;
	mov.f32 	%f95, 0f34a88000;    	// 3.13856e-07
	mov.f32 	%f96, %f95;
	mov.f32 	%f97, %f88;
	mad.f32 %f98, %f94, %f96, %f97;
	mov.f32 	%f88, %f98;
	mov.f32 	%f99, %f82;
	mov.f32 	%f100, 0f2e85a309;   	// 6.0771e-11
	mov.f32 	%f101, %f100;
	mov.f32 	%f102, %f88;
	mad.f32 %f103, %f99, %f101, %f102;
	mov.f32 	%f88, %f103;
	.loc	16	3445	0
	mov.f32 	%f104, %f88;
	abs.f32 	%f105, %f77;
	mov.f32 	%f106, 0f473ba700;   	// 48039
	setp.gt.f32 	%p12, %f105, %f106;
	@!%p12 bra 	$Lt_0_43778;
	.loc	16	3367	0
	mov.b32 	%r79, %f77;
	and.b32 	%r80, %r79, -2147483648;
	mov.s32 	%r81, %r80;
	.loc	16	24	0
	shl.b32 	%r82, %r79, 8;
	or.b32 	%r83, %r82, -2147483648;
	mov.s64 	%rd8, %rd1;
	mov.u64 	%rd9, __cuda___cuda_result_4448;
	mov.s32 	%r84, 0;
	mov.u32 	%r85, 0;
$Lt_0_44802:
 //<loop> Loop body line 24, nesting depth: 1, iterations: 6
	.loc	16	3382	0
	ld.const.u32 	%r86, [%rd8+0];
	mul.lo.u32 	%r87, %r83, %r86;
	add.u32 	%r88, %r87, %r85;
	.loc	16	3383	0
	set.gt.u32.u32 	%r89, %r87, %r88;
	neg.s32 	%r90, %r89;
	mul.hi.u32 	%r91, %r86, %r83;
	add.u32 	%r85, %r90, %r91;
	.loc	16	3384	0
	st.local.u32 	[%rd9+0], %r88;
	add.s32 	%r84, %r84, 1;
	add.u64 	%rd9, %rd9, 4;
	add.u64 	%rd8, %rd8, 4;
	mov.u32 	%r92, 6;
	setp.ne.s32 	%p13, %r84, %r92;
	@%p13 bra 	$Lt_0_44802;
	.loc	16	3386	0
	mov.u64 	%rd10, __cuda___cuda_result_4448;
	st.local.u32 	[__cuda___cuda_result_4448+24], %r85;
	.loc	16	3391	0
	shl.b32 	%r93, %r79, 1;
	shr.u32 	%r94, %r93, 24;
	sub.u32 	%r95, %r94, 128;
	shr.u32 	%r96, %r95, 5;
	mov.s32 	%r97, 4;
	sub.s32 	%r98, %r97, %r96;
	cvt.s64.s32 	%rd11, %r98;
	mul.wide.s32 	%rd12, %r98, 4;
	add.u64 	%rd13, %rd10, %rd12;
	ld.local.u32 	%r85, [%rd13+8];
	.loc	16	3392	0
	ld.local.u32 	%r99, [%rd13+4];
	and.b32 	%r100, %r95, 31;
	mov.u32 	%r101, 0;
	setp.eq.u32 	%p14, %r100, %r101;
	@%p14 bra 	$Lt_0_45314;
	.loc	16	3395	0
	mov.s32 	%r102, 32;
	sub.s32 	%r103, %r102, %r100;
	shr.u32 	%r104, %r99, %r103;
	shl.b32 	%r105, %r85, %r100;
	add.u32 	%r85, %r104, %r105;
	.loc	16	3396	0
	ld.local.u32 	%r106, [%rd13+0];
	shr.u32 	%r107, %r106, %r103;
	shl.b32 	%r108, %r99, %r100;
	add.u32 	%r99, %r107, %r108;
$Lt_0_45314:
	.loc	16	3398	0
	shr.u32 	%r109, %r85, 30;
	.loc	16	3400	0
	shr.u32 	%r110, %r99, 30;
	shl.b32 	%r111, %r85, 2;
	add.u32 	%r85, %r110, %r111;
	.loc	16	3401	0
	shl.b32 	%r99, %r99, 2;
	.loc	16	3403	0
	shr.u32 	%r112, %r85, 31;
	add.u32 	%r113, %r109, %r112;
	.loc	16	3398	0
	neg.s32 	%r114, %r113;
	mov.u32 	%r115, 0;
	setp.ne.u32 	%p15, %r80, %r115;
	selp.s32 	%r84, %r114, %r113, %p15;
	.loc	16	3405	0
	mov.s32 	%r78, %r84;
	mov.u32 	%r116, 0;
	setp.eq.u32 	%p16, %r112, %r116;
	@%p16 bra 	$Lt_0_45826;
	.loc	16	3409	0
	neg.s32 	%r99, %r99;
	.loc	16	3411	0
	mov.u32 	%r117, 0;
	set.eq.u32.u32 	%r118, %r99, %r117;
	neg.s32 	%r119, %r118;
	not.b32 	%r120, %r85;
	add.u32 	%r85, %r119, %r120;
	.loc	16	3412	0
	xor.b32 	%r81, %r80, -2147483648;
$Lt_0_45826:
	.loc	16	3415	0
	mov.u32 	%r121, 0;
	setp.eq.s32 	%p17, %r85, %r121;
	@%p17 bra 	$Lt_0_46594;
	.loc	18	3320	0
	cvt.rz.f32.u32 	%f107, %r85;
	mov.b32 	%r122, %f107;
	shr.s32 	%r123, %r122, 23;
	mov.s32 	%r124, 158;
	sub.s32 	%r125, %r124, %r123;
	bra.uni 	$Lt_0_46338;
$Lt_0_46594:
	mov.s32 	%r125, 32;
$Lt_0_46338:
	.loc	16	3415	0
	mov.s32 	%r126, %r125;
	mov.s32 	%r127, %r126;
	.loc	18	3320	0
	mov.s32 	%r128, 32;
	sub.s32 	%r129, %r128, %r126;
	shr.u32 	%r130, %r99, %r129;
	shl.b32 	%r131, %r85, %r126;
	add.u32 	%r132, %r130, %r131;
	mov.u32 	%r133, 0;
	setp.ne.u32 	%p18, %r126, %r133;
	selp.u32 	%r134, %r132, %r85, %p18;
	.loc	16	3419	0
	mul.lo.u32 	%r99, %r134, -921707870;
	.loc	16	3420	0
	mov.u32 	%r135, -921707870;
	mul.hi.u32 	%r85, %r134, %r135;
	mov.u32 	%r136, 0;
	setp.le.s32 	%p19, %r85, %r136;
	@%p19 bra 	$Lt_0_46850;
	.loc	16	3422	0
	shr.u32 	%r137, %r99, 31;
	shl.b32 	%r138, %r85, 1;
	add.u32 	%r85, %r137, %r138;
	.loc	16	3423	0
	add.u32 	%r127, %r126, 1;
$Lt_0_46850:
	.loc	16	3448	0
	add.u32 	%r139, %r85, 1;
	shr.u32 	%r140, %r139, 7;
	add.u32 	%r141, %r140, 1;
	shr.u32 	%r142, %r141, 1;
	mov.s32 	%r143, 126;
	sub.s32 	%r144, %r143, %r127;
	shl.b32 	%r145, %r144, 23;
	add.u32 	%r146, %r142, %r145;
	or.b32 	%r147, %r81, %r146;
	mov.b32 	%f104, %r147;
$Lt_0_43778:
	.loc	16	3627	0
	mov.u64 	%rd10, __cuda___cuda_result_4448;
	mul.f32 	%f108, %f104, %f104;
	and.b32 	%r148, %r78, 1;
	mov.u32 	%r149, 0;
	setp.eq.s32 	%p20, %r148, %r149;
	@%p20 bra 	$Lt_0_47618;
	.loc	16	3138	0
	mov.f32 	%f109, 0f37ccf5ce;   	// 2.44332e-05
	mov.f32 	%f110, %f109;
	mov.f32 	%f111, %f108;
	mov.f32 	%f112, 0fbab6061a;   	// -0.00138873
	mov.f32 	%f113, %f112;
	mad.f32 %f114, %f110, %f111, %f113;
	mov.f32 	%f115, %f114;
	mov.f32 	%f116, %f115;
	mov.f32 	%f117, %f108;
	mov.f32 	%f118, 0f3d2aaaa5;   	// 0.0416666
	mov.f32 	%f119, %f118;
	mad.f32 %f120, %f116, %f117, %f119;
	mov.f32 	%f115, %f120;
	mov.f32 	%f121, %f115;
	mov.f32 	%f122, %f108;
	mov.f32 	%f123, 0fbf000000;   	// -0.5
	mov.f32 	%f124, %f123;
	mad.f32 %f125, %f121, %f122, %f124;
	mov.f32 	%f115, %f125;
	mov.f32 	%f126, %f115;
	mov.f32 	%f127, %f108;
	mov.f32 	%f128, 0f3f800000;   	// 1
	mov.f32 	%f129, %f128;
	mad.f32 %f130, %f126, %f127, %f129;
	mov.f32 	%f115, %f130;
	.loc	16	3630	0
	mov.f32 	%f131, %f115;
	bra.uni 	$Lt_0_47362;
$Lt_0_47618:
	.loc	16	3138	0
	mov.f32 	%f132, 0fb94ca1f9;   	// -0.000195153
	mov.f32 	%f133, %f132;
	mov.f32 	%f134, %f108;
	mov.f32 	%f135, 0f3c08839e;   	// 0.00833216
	mov.f32 	%f136, %f135;
	mad.f32 %f137, %f133, %f134, %f136;
	mov.f32 	%f138, %f137;
	mov.f32 	%f139, %f138;
	mov.f32 	%f140, %f108;
	mov.f32 	%f141, 0fbe2aaaa3;   	// -0.166667
	mov.f32 	%f142, %f141;
	mad.f32 %f143, %f139, %f140, %f142;
	mov.f32 	%f138, %f143;
	mul.f32 	%f144, %f108, %f138;
	mov.f32 	%f145, %f144;
	mov.f32 	%f146, %f104;
	mov.f32 	%f147, %f104;
	mad.f32 %f148, %f145, %f146, %f147;
	mov.f32 	%f138, %f148;
	.loc	16	3632	0
	mov.f32 	%f131, %f138;
$Lt_0_47362:
	.loc	16	3634	0
	neg.f32 	%f149, %f131;
	and.b32 	%r150, %r78, 2;
	mov.s32 	%r151, 0;
	setp.ne.s32 	%p21, %r150, %r151;
	selp.f32 	%f131, %f149, %f131, %p21;
	mov.f32 	%f150, 0f00000000;   	// 0
	setp.eq.f32 	%p22, %f104, %f150;
	@!%p22 bra 	$Lt_0_47874;
	.loc	16	3638	0
	mov.f32 	%f151, 0f00000000;   	// 0
	mul.rn.f32 	%f131, %f104, %f151;
$Lt_0_47874:
	.loc	14	36	0
	mov.u16 	%rh1, %ctaid.y;
	mov.u16 	%rh2, %ntid.y;
	mul.wide.u16 	%r152, %rh1, %rh2;
	ld.param.s32 	%r153, [__cudaparm_transformKernel_height];
	cvt.rn.f32.s32 	%f152, %r153;
	mov.u16 	%rh3, %ctaid.x;
	mov.u16 	%rh4, %ntid.x;
	mul.wide.u16 	%r154, %rh3, %rh4;
	ld.param.s32 	%r155, [__cudaparm_transformKernel_width];
	cvt.rn.f32.s32 	%f153, %r155;
	cvt.u32.u16 	%r156, %tid.y;
	add.u32 	%r157, %r156, %r152;
	cvt.u32.u16 	%r158, %tid.x;
	add.u32 	%r159, %r158, %r154;
	cvt.rn.f32.u32 	%f154, %r157;
	cvt.rn.f32.u32 	%f155, %r159;
	div.full.f32 	%f156, %f154, %f152;
	div.full.f32 	%f157, %f155, %f153;
	mov.f32 	%f158, 0fbf000000;   	// -0.5
	add.f32 	%f159, %f156, %f158;
	mov.f32 	%f160, 0fbf000000;   	// -0.5
	add.f32 	%f161, %f157, %f160;
	mul.f32 	%f162, %f159, %f131;
	mul.f32 	%f163, %f161, %f58;
	sub.f32 	%f164, %f163, %f162;
	mov.f32 	%f165, 0f3f000000;   	// 0.5
	add.f32 	%f166, %f164, %f165;
	.loc	16	3699	0
	ld.param.f32 	%f1, [__cudaparm_transformKernel_theta];
	mov.f32 	%f2, %f1;
	.loc	16	3648	0
	@!%p1 bra 	$Lt_0_48386;
	.loc	16	3649	0
	mov.f32 	%f167, 0f00000000;   	// 0
	.loc	16	3699	0
	ld.param.f32 	%f1, [__cudaparm_transformKernel_theta];
	.loc	16	3649	0
	mul.rn.f32 	%f2, %f1, %f167;
$Lt_0_48386:
	.loc	16	3434	0
	mov.f32 	%f168, 0f3f22f983;   	// 0.63662
	mul.f32 	%f169, %f2, %f168;
	cvt.rni.s32.f32 	%r160, %f169;
	mov.s32 	%r2, %r160;
	.loc	16	3138	0
	cvt.rn.f32.s32 	%f170, %r160;
	neg.f32 	%f171, %f170;
	mov.f32 	%f172, %f171;
	mov.f32 	%f173, 0f3fc90000;   	// 1.57031
	mov.f32 	%f174, %f173;
	mov.f32 	%f175, %f2;
	mad.f32 %f176, %f172, %f174, %f175;
	mov.f32 	%f15, %f176;
	mov.f32 	%f177, %f171;
	mov.f32 	%f178, 0f39fd8000;   	// 0.000483513
	mov.f32 	%f179, %f178;
	mov.f32 	%f180, %f15;
	mad.f32 %f181, %f177, %f179, %f180;
	mov.f32 	%f15, %f181;
	mov.f32 	%f182, %f171;
	mov.f32 	%f183, 0f34a88000;   	// 3.13856e-07
	mov.f32 	%f184, %f183;
	mov.f32 	%f185, %f15;
	mad.f32 %f186, %f182, %f184, %f185;
	mov.f32 	%f15, %f186;
	mov.f32 	%f187, %f171;
	mov.f32 	%f188, 0f2e85a309;   	// 6.0771e-11
	mov.f32 	%f189, %f188;
	mov.f32 	%f190, %f15;
	mad.f32 %f191, %f187, %f189, %f190;
	mov.f32 	%f15, %f191;
	.loc	16	3445	0
	mov.f32 	%f31, %f15;
	abs.f32 	%f192, %f2;
	mov.f32 	%f193, 0f473ba700;   	// 48039
	setp.gt.f32 	%p23, %f192, %f193;
	@!%p23 bra 	$Lt_0_48898;
	.loc	16	3367	0
	mov.b32 	%r3, %f2;
	and.b32 	%r161, %r3, -2147483648;
	mov.s32 	%r5, %r161;
	.loc	16	24	0
	shl.b32 	%r162, %r3, 8;
	or.b32 	%r7, %r162, -2147483648;
	mov.s64 	%rd2, %rd1;
	mov.u64 	%rd3, __cuda___cuda_result_1620;
	mov.s32 	%r8, 0;
	mov.u32 	%r9, 0;
$Lt_0_49922:
 //<loop> Loop body line 24, nesting depth: 1, iterations: 6
	.loc	16	3382	0
	ld.const.u32 	%r163, [%rd2+0];
	mul.lo.u32 	%r164, %r7, %r163;
	add.u32 	%r165, %r164, %r9;
	.loc	16	3383	0
	set.gt.u32.u32 	%r166, %r164, %r165;
	neg.s32 	%r167, %r166;
	mul.hi.u32 	%r168, %r163, %r7;
	add.u32 	%r9, %r167, %r168;
	.loc	16	3384	0
	st.local.u32 	[%rd3+0], %r165;
	add.s32 	%r8, %r8, 1;
	add.u64 	%rd3, %rd3, 4;
	add.u64 	%rd2, %rd2, 4;
	mov.u32 	%r169, 6;
	setp.ne.s32 	%p24, %r8, %r169;
	@%p24 bra 	$Lt_0_49922;
	.loc	16	3386	0
	st.local.u32 	[__cuda___cuda_result_1620+24], %r9;
	.loc	16	3391	0
	shl.b32 	%r170, %r3, 1;
	shr.u32 	%r171, %r170, 24;
	sub.u32 	%r172, %r171, 128;
	shr.u32 	%r173, %r172, 5;
	mov.s32 	%r174, 4;
	sub.s32 	%r175, %r174, %r173;
	cvt.s64.s32 	%rd14, %r175;
	mul.wide.s32 	%rd15, %r175, 4;
	add.u64 	%rd7, %rd4, %rd15;
	ld.local.u32 	%r9, [%rd7+8];
	.loc	16	3392	0
	ld.local.u32 	%r23, [%rd7+4];
	and.b32 	%r24, %r172, 31;
	mov.u32 	%r176, 0;
	setp.eq.u32 	%p25, %r24, %r176;
	@%p25 bra 	$Lt_0_50434;
	.loc	16	3395	0
	mov.s32 	%r177, 32;
	sub.s32 	%r178, %r177, %r24;
	shr.u32 	%r179, %r23, %r178;
	shl.b32 	%r180, %r9, %r24;
	add.u32 	%r9, %r179, %r180;
	.loc	16	3396	0
	ld.local.u32 	%r181, [%rd7+0];
	shr.u32 	%r182, %r181, %r178;
	shl.b32 	%r183, %r23, %r24;
	add.u32 	%r23, %r182, %r183;
$Lt_0_50434:
	.loc	16	3398	0
	shr.u32 	%r184, %r9, 30;
	.loc	16	3400	0
	shr.u32 	%r185, %r23, 30;
	shl.b32 	%r186, %r9, 2;
	add.u32 	%r9, %r185, %r186;
	.loc	16	3401	0
	shl.b32 	%r23, %r23, 2;
	.loc	16	3403	0
	shr.u32 	%r187, %r9, 31;
	add.u32 	%r188, %r184, %r187;
	.loc	16	3398	0
	neg.s32 	%r189, %r188;
	mov.u32 	%r190, 0;
	setp.ne.u32 	%p26, %r161, %r190;
	selp.s32 	%r8, %r189, %r188, %p26;
	.loc	16	3405	0
	mov.s32 	%r2, %r8;
	mov.u32 	%r191, 0;
	setp.eq.u32 	%p27, %r187, %r191;
	@%p27 bra 	$Lt_0_50946;
	.loc	16	3409	0
	neg.s32 	%r23, %r23;
	.loc	16	3411	0
	mov.u32 	%r192, 0;
	set.eq.u32.u32 	%r193, %r23, %r192;
	neg.s32 	%r194, %r193;
	not.b32 	%r195, %r9;
	add.u32 	%r9, %r194, %r195;
	.loc	16	3412	0
	xor.b32 	%r5, %r161, -2147483648;
$Lt_0_50946:
	.loc	16	3415	0
	mov.u32 	%r196, 0;
	setp.eq.s32 	%p28, %r9, %r196;
	@%p28 bra 	$Lt_0_51714;
	.loc	18	3320	0
	cvt.rz.f32.u32 	%f194, %r9;
	mov.b32 	%r197, %f194;
	shr.s32 	%r198, %r197, 23;
	mov.s32 	%r199, 158;
	sub.s32 	%r200, %r199, %r198;
	bra.uni 	$Lt_0_51458;
$Lt_0_51714:
	mov.s32 	%r200, 32;
$Lt_0_51458:
	.loc	16	3415	0
	mov.s32 	%r201, %r200;
	mov.s32 	%r51, %r201;
	.loc	18	3320	0
	mov.s32 	%r202, 32;
	sub.s32 	%r203, %r202, %r201;
	shr.u32 	%r204, %r23, %r203;
	shl.b32 	%r205, %r9, %r201;
	add.u32 	%r206, %r204, %r205;
	mov.u32 	%r207, 0;
	setp.ne.u32 	%p29, %r201, %r207;
	selp.u32 	%r208, %r206, %r9, %p29;
	.loc	16	3419	0
	mul.lo.u32 	%r23, %r208, -921707870;
	.loc	16	3420	0
	mov.u32 	%r209, -921707870;
	mul.hi.u32 	%r9, %r208, %r209;
	mov.u32 	%r210, 0;
	setp.le.s32 	%p30, %r9, %r210;
	@%p30 bra 	$Lt_0_51970;
	.loc	16	3422	0
	shr.u32 	%r211, %r23, 31;
	shl.b32 	%r212, %r9, 1;
	add.u32 	%r9, %r211, %r212;
	.loc	16	3423	0
	add.u32 	%r51, %r201, 1;
$Lt_0_51970:
	.loc	16	3448	0
	add.u32 	%r213, %r9, 1;
	shr.u32 	%r214, %r213, 7;
	add.u32 	%r215, %r214, 1;
	shr.u32 	%r216, %r215, 1;
	mov.s32 	%r217, 126;
	sub.s32 	%r218, %r217, %r51;
	shl.b32 	%r219, %r218, 23;
	add.u32 	%r220, %r216, %r219;
	or.b32 	%r221, %r5, %r220;
	mov.b32 	%f31, %r221;
$Lt_0_48898:
	.loc	16	3651	0
	add.s32 	%r222, %r2, 1;
	mul.f32 	%f195, %f31, %f31;
	and.b32 	%r223, %r222, 1;
	mov.u32 	%r224, 0;
	setp.eq.s32 	%p31, %r223, %r224;
	@%p31 bra 	$Lt_0_52738;
	.loc	16	3138	0
	mov.f32 	%f196, 0f37ccf5ce;   	// 2.44332e-05
	mov.f32 	%f197, %f196;
	mov.f32 	%f198, %f195;
	mov.f32 	%f199, 0fbab6061a;   	// -0.00138873
	mov.f32 	%f200, %f199;
	mad.f32 %f201, %f197, %f198, %f200;
	mov.f32 	%f42, %f201;
	mov.f32 	%f202, %f42;
	mov.f32 	%f203, %f195;
	mov.f32 	%f204, 0f3d2aaaa5;   	// 0.0416666
	mov.f32 	%f205, %f204;
	mad.f32 %f206, %f202, %f203, %f205;
	mov.f32 	%f42, %f206;
	mov.f32 	%f207, %f42;
	mov.f32 	%f208, %f195;
	mov.f32 	%f209, 0fbf000000;   	// -0.5
	mov.f32 	%f210, %f209;
	mad.f32 %f211, %f207, %f208, %f210;
	mov.f32 	%f42, %f211;
	mov.f32 	%f212, %f42;
	mov.f32 	%f213, %f195;
	mov.f32 	%f214, 0f3f800000;   	// 1
	mov.f32 	%f215, %f214;
	mad.f32 %f216, %f212, %f213, %f215;
	mov.f32 	%f42, %f216;
	.loc	16	3655	0
	mov.f32 	%f58, %f42;
	bra.uni 	$Lt_0_52482;
$Lt_0_52738:
	.loc	16	3138	0
	mov.f32 	%f217, 0fb94ca1f9;   	// -0.000195153
	mov.f32 	%f218, %f217;
	mov.f32 	%f219, %f195;
	mov.f32 	%f220, 0f3c08839e;   	// 0.00833216
	mov.f32 	%f221, %f220;
	mad.f32 %f222, %f218, %f219, %f221;
	mov.f32 	%f65, %f222;
	mov.f32 	%f223, %f65;
	mov.f32 	%f224, %f195;
	mov.f32 	%f225, 0fbe2aaaa3;   	// -0.166667
	mov.f32 	%f226, %f225;
	mad.f32 %f227, %f223, %f224, %f226;
	mov.f32 	%f65, %f227;
	mul.f32 	%f228, %f195, %f65;
	mov.f32 	%f229, %f228;
	mov.f32 	%f230, %f31;
	mov.f32 	%f231, %f31;
	mad.f32 %f232, %f229, %f230, %f231;
	mov.f32 	%f65, %f232;
	.loc	16	3657	0
	mov.f32 	%f58, %f65;
$Lt_0_52482:
	.loc	16	3659	0
	neg.f32 	%f233, %f58;
	and.b32 	%r225, %r222, 2;
	mov.s32 	%r226, 0;
	setp.ne.s32 	%p32, %r225, %r226;
	selp.f32 	%f58, %f233, %f58, %p32;
	.loc	16	3699	0
	ld.param.f32 	%f1, [__cudaparm_transformKernel_theta];
	.loc	16	3690	0
	mov.f32 	%f77, %f1;
	.loc	16	3624	0
	@!%p1 bra 	$Lt_0_52994;
	.loc	16	3625	0
	mov.f32 	%f234, 0f00000000;   	// 0
	.loc	16	3699	0
	ld.param.f32 	%f1, [__cudaparm_transformKernel_theta];
	.loc	16	3625	0
	mul.rn.f32 	%f77, %f1, %f234;
$Lt_0_52994:
	.loc	16	3434	0
	mov.f32 	%f235, 0f3f22f983;   	// 0.63662
	mul.f32 	%f236, %f77, %f235;
	cvt.rni.s32.f32 	%r227, %f236;
	mov.s32 	%r78, %r227;
	.loc	16	3138	0
	cvt.rn.f32.s32 	%f237, %r227;
	neg.f32 	%f238, %f237;
	mov.f32 	%f239, %f238;
	mov.f32 	%f240, 0f3fc90000;   	// 1.57031
	mov.f32 	%f241, %f240;
	mov.f32 	%f242, %f77;
	mad.f32 %f243, %f239, %f241, %f242;
	mov.f32 	%f88, %f243;
	mov.f32 	%f244, %f238;
	mov.f32 	%f245, 0f39fd8000;   	// 0.000483513
	mov.f32 	%f246, %f245;
	mov.f32 	%f247, %f88;
	mad.f32 %f248, %f244, %f246, %f247;
	mov.f32 	%f88, %f248;
	mov.f32 	%f249, %f238;
	mov.f32 	%f250, 0f34a88000;   	// 3.13856e-07
	mov.f32 	%f251, %f250;
	mov.f32 	%f252, %f88;
	mad.f32 %f253, %f249, %f251, %f252;
	mov.f32 	%f88, %f253;
	mov.f32 	%f254, %f238;
	mov.f32 	%f255, 0f2e85a309;   	// 6.0771e-11
	mov.f32 	%f256, %f255;
	mov.f32 	%f257, %f88;
	mad.f32 %f258, %f254, %f256, %f257;
	mov.f32 	%f88, %f258;
	.loc	16	3445	0
	mov.f32 	%f104, %f88;
	abs.f32 	%f259, %f77;
	mov.f32 	%f260, 0f473ba700;   	// 48039
	setp.gt.f32 	%p33, %f259, %f260;
	@!%p33 bra 	$Lt_0_53506;
	.loc	16	3367	0
	mov.b32 	%r79, %f77;
	and.b32 	%r228, %r79, -2147483648;
	mov.s32 	%r81, %r228;
	.loc	16	24	0
	shl.b32 	%r229, %r79, 8;
	or.b32 	%r83, %r229, -2147483648;
	mov.s64 	%rd8, %rd1;
	mov.u64 	%rd9, __cuda___cuda_result_4448;
	mov.s32 	%r84, 0;
	mov.u32 	%r85, 0;
$Lt_0_54530:
 //<loop> Loop body line 24, nesting depth: 1, iterations: 6
	.loc	16	3382	0
	ld.const.u32 	%r230, [%rd8+0];
	mul.lo.u32 	%r231, %r83, %r230;
	add.u32 	%r232, %r231, %r85;
	.loc	16	3383	0
	set.gt.u32.u32 	%r233, %r231, %r232;
	neg.s32 	%r234, %r233;
	mul.hi.u32 	%r235, %r230, %r83;
	add.u32 	%r85, %r234, %r235;
	.loc	16	3384	0
	st.local.u32 	[%rd9+0], %r232;
	add.s32 	%r84, %r84, 1;
	add.u64 	%rd9, %rd9, 4;
	add.u64 	%rd8, %rd8, 4;
	mov.u32 	%r236, 6;
	setp.ne.s32 	%p34, %r84, %r236;
	@%p34 bra 	$Lt_0_54530;
	.loc	16	3386	0
	st.local.u32 	[__cuda___cuda_result_4448+24], %r85;
	.loc	16	3391	0
	shl.b32 	%r237, %r79, 1;
	shr.u32 	%r238, %r237, 24;
	sub.u32 	%r239, %r238, 128;
	shr.u32 	%r240, %r239, 5;
	mov.s32 	%r241, 4;
	sub.s32 	%r242, %r241, %r240;
	cvt.s64.s32 	%rd16, %r242;
	mul.wide.s32 	%rd17, %r242, 4;
	add.u64 	%rd13, %rd10, %rd17;
	ld.local.u32 	%r85, [%rd13+8];
	.loc	16	3392	0
	ld.local.u32 	%r99, [%rd13+4];
	and.b32 	%r100, %r239, 31;
	mov.u32 	%r243, 0;
	setp.eq.u32 	%p35, %r100, %r243;
	@%p35 bra 	$Lt_0_55042;
	.loc	16	3395	0
	mov.s32 	%r244, 32;
	sub.s32 	%r245, %r244, %r100;
	shr.u32 	%r246, %r99, %r245;
	shl.b32 	%r247, %r85, %r100;
	add.u32 	%r85, %r246, %r247;
	.loc	16	3396	0
	ld.local.u32 	%r248, [%rd13+0];
	shr.u32 	%r249, %r248, %r245;
	shl.b32 	%r250, %r99, %r100;
	add.u32 	%r99, %r249, %r250;
$Lt_0_55042:
	.loc	16	3398	0
	shr.u32 	%r251, %r85, 30;
	.loc	16	3400	0
	shr.u32 	%r252, %r99, 30;
	shl.b32 	%r253, %r85, 2;
	add.u32 	%r85, %r252, %r253;
	.loc	16	3401	0
	shl.b32 	%r99, %r99, 2;
	.loc	16	3403	0
	shr.u32 	%r254, %r85, 31;
	add.u32 	%r255, %r251, %r254;
	.loc	16	3398	0
	neg.s32 	%r256, %r255;
	mov.u32 	%r257, 0;
	setp.ne.u32 	%p36, %r228, %r257;
	selp.s32 	%r84, %r256, %r255, %p36;
	.loc	16	3405	0
	mov.s32 	%r78, %r84;
	mov.u32 	%r258, 0;
	setp.eq.u32 	%p37, %r254, %r258;
	@%p37 bra 	$Lt_0_55554;
	.loc	16	3409	0
	neg.s32 	%r99, %r99;
	.loc	16	3411	0
	mov.u32 	%r259, 0;
	set.eq.u32.u32 	%r260, %r99, %r259;
	neg.s32 	%r261, %r260;
	not.b32 	%r262, %r85;
	add.u32 	%r85, %r261, %r262;
	.loc	16	3412	0
	xor.b32 	%r81, %r228, -2147483648;
$Lt_0_55554:
	.loc	16	3415	0
	mov.u32 	%r263, 0;
	setp.eq.s32 	%p38, %r85, %r263;
	@%p38 bra 	$Lt_0_56322;
	.loc	18	3320	0
	cvt.rz.f32.u32 	%f261, %r85;
	mov.b32 	%r264, %f261;
	shr.s32 	%r265, %r264, 23;
	mov.s32 	%r266, 158;
	sub.s32 	%r267, %r266, %r265;
	bra.uni 	$Lt_0_56066;
$Lt_0_56322:
	mov.s32 	%r267, 32;
$Lt_0_56066:
	.loc	16	3415	0
	mov.s32 	%r268, %r267;
	mov.s32 	%r127, %r268;
	.loc	18	3320	0
	mov.s32 	%r269, 32;
	sub.s32 	%r270, %r269, %r268;
	shr.u32 	%r271, %r99, %r270;
	shl.b32 	%r272, %r85, %r268;
	add.u32 	%r273, %r271, %r272;
	mov.u32 	%r274, 0;
	setp.ne.u32 	%p39, %r268, %r274;
	selp.u32 	%r275, %r273, %r85, %p39;
	.loc	16	3419	0
	mul.lo.u32 	%r99, %r275, -921707870;
	.loc	16	3420	0
	mov.u32 	%r276, -921707870;
	mul.hi.u32 	%r85, %r275, %r276;
	mov.u32 	%r277, 0;
	setp.le.s32 	%p40, %r85, %r277;
	@%p40 bra 	$Lt_0_56578;
	.loc	16	3422	0
	shr.u32 	%r278, %r99, 31;
	shl.b32 	%r279, %r85, 1;
	add.u32 	%r85, %r278, %r279;
	.loc	16	3423	0
	add.u32 	%r127, %r268, 1;
$Lt_0_56578:
	.loc	16	3448	0
	add.u32 	%r280, %r85, 1;
	shr.u32 	%r281, %r280, 7;
	add.u32 	%r282, %r281, 1;
	shr.u32 	%r283, %r282, 1;
	mov.s32 	%r284, 126;
	sub.s32 	%r285, %r284, %r127;
	shl.b32 	%r286, %r285, 23;
	add.u32 	%r287, %r283, %r286;
	or.b32 	%r288, %r81, %r287;
	mov.b32 	%f104, %r288;
$Lt_0_53506:
	.loc	16	3627	0
	mul.f32 	%f262, %f104, %f104;
	and.b32 	%r289, %r78, 1;
	mov.u32 	%r290, 0;
	setp.eq.s32 	%p41, %r289, %r290;
	@%p41 bra 	$Lt_0_57346;
	.loc	16	3138	0
	mov.f32 	%f263, 0f37ccf5ce;   	// 2.44332e-05
	mov.f32 	%f264, %f263;
	mov.f32 	%f265, %f262;
	mov.f32 	%f266, 0fbab6061a;   	// -0.00138873
	mov.f32 	%f267, %f266;
	mad.f32 %f268, %f264, %f265, %f267;
	mov.f32 	%f115, %f268;
	mov.f32 	%f269, %f115;
	mov.f32 	%f270, %f262;
	mov.f32 	%f271, 0f3d2aaaa5;   	// 0.0416666
	mov.f32 	%f272, %f271;
	mad.f32 %f273, %f269, %f270, %f272;
	mov.f32 	%f115, %f273;
	mov.f32 	%f274, %f115;
	mov.f32 	%f275, %f262;
	mov.f32 	%f276, 0fbf000000;   	// -0.5
	mov.f32 	%f277, %f276;
	mad.f32 %f278, %f274, %f275, %f277;
	mov.f32 	%f115, %f278;
	mov.f32 	%f279, %f115;
	mov.f32 	%f280, %f262;
	mov.f32 	%f281, 0f3f800000;   	// 1
	mov.f32 	%f282, %f281;
	mad.f32 %f283, %f279, %f280, %f282;
	mov.f32 	%f115, %f283;
	.loc	16	3630	0
	mov.f32 	%f131, %f115;
	bra.uni 	$Lt_0_57090;
$Lt_0_57346:
	.loc	16	3138	0
	mov.f32 	%f284, 0fb94ca1f9;   	// -0.000195153
	mov.f32 	%f285, %f284;
	mov.f32 	%f286, %f262;
	mov.f32 	%f287, 0f3c08839e;   	// 0.00833216
	mov.f32 	%f288, %f287;
	mad.f32 %f289, %f285, %f286, %f288;
	mov.f32 	%f138, %f289;
	mov.f32 	%f290, %f138;
	mov.f32 	%f291, %f262;
	mov.f32 	%f292, 0fbe2aaaa3;   	// -0.166667
	mov.f32 	%f293, %f292;
	mad.f32 %f294, %f290, %f291, %f293;
	mov.f32 	%f138, %f294;
	mul.f32 	%f295, %f262, %f138;
	mov.f32 	%f296, %f295;
	mov.f32 	%f297, %f104;
	mov.f32 	%f298, %f104;
	mad.f32 %f299, %f296, %f297, %f298;
	mov.f32 	%f138, %f299;
	.loc	16	3632	0
	mov.f32 	%f131, %f138;
$Lt_0_57090:
	.loc	16	3634	0
	neg.f32 	%f300, %f131;
	and.b32 	%r291, %r78, 2;
	mov.s32 	%r292, 0;
	setp.ne.s32 	%p42, %r291, %r292;
	selp.f32 	%f131, %f300, %f131, %p42;
	mov.f32 	%f301, 0f00000000;   	// 0
	setp.eq.f32 	%p43, %f104, %f301;
	@!%p43 bra 	$Lt_0_57602;
	.loc	16	3638	0
	mov.f32 	%f302, 0f00000000;   	// 0
	mul.rn.f32 	%f131, %f104, %f302;
$Lt_0_57602:
	.loc	14	40	0
	mov.f32 	%f303, %f166;
	mul.f32 	%f304, %f159, %f58;
	mad.f32 	%f305, %f161, %f131, %f304;
	mov.f32 	%f306, 0f3f000000;   	// 0.5
	add.f32 	%f307, %f305, %f306;
	mov.f32 	%f308, %f307;
	mov.f32 	%f309, 0f00000000;   	// 0
	mov.f32 	%f310, %f309;
	mov.f32 	%f311, 0f00000000;   	// 0
	mov.f32 	%f312, %f311;
	tex.2d.v4.f32.f32 {%f313,%f314,%f315,%f316},[tex,{%f303,%f308,%f310,%f312}];
	mov.f32 	%f317, %f313;
	ld.param.u64 	%rd18, [__cudaparm_transformKernel_g_odata];
	.loc	14	36	0
	ld.param.s32 	%r155, [__cudaparm_transformKernel_width];
	.loc	14	40	0
	mul.lo.u32 	%r293, %r155, %r157;
	add.u32 	%r294, %r159, %r293;
	cvt.u64.u32 	%rd19, %r294;
	mul.wide.u32 	%rd20, %r294, 4;
	add.u64 	%rd21, %rd18, %rd20;
	st.global.f32 	[%rd21+0], %f317;
	.loc	14	41	0
	exit;
$LDWend_transformKernel:
	} // transformKernel



// ===== COMPILED SASS (sm_100) =====

	.target	sm_100

	.elftype	@"ET_EXEC"


//--------------------- .note.nv.tkinfo           --------------------------
	.section	.note.nv.tkinfo,"",@"SHT_NOTE"
	.sectionflags	@"SHF_NOTE_NV_TKINFO"
	.tkinfo
        /*0018*/ 	.word	0x00000002
        /*0030*/ 	.string	""
        /*0030*/ 	.string	"ptxas"
        /*0030*/ 	.string	"Cuda compilation tools, release 13.0, V13.0.88"
        /*0030*/ 	.string	"Build cuda_13.0.r13.0/compiler.36424714_0"
        /*0030*/ 	.string	"-arch sm_100 "



//--------------------- .note.nv.cuinfo           --------------------------
	.section	.note.nv.cuinfo,"",@"SHT_NOTE"
	.sectionflags	@"SHF_NOTE_NV_CUINFO"
        /*0018*/ 	.short	0x0002
        /*001a*/ 	.short	0x000a
        /*001c*/ 	.short	0x0082
	.zero		2


//--------------------- .nv.info                  --------------------------
	.section	.nv.info,"",@"SHT_CUDA_INFO"
	.align	4


	//----- nvinfo : EIATTR_REGCOUNT
	.align		4
        /*0000*/ 	.byte	0x04, 0x2f
        /*0002*/ 	.short	(.L_2 - .L_1)
	.align		4
.L_1:
        /*0004*/ 	.word	index@(transformKernel)
        /*0008*/ 	.word	0x00000013


	//----- nvinfo : EIATTR_FRAME_SIZE
	.align		4
.L_2:
        /*000c*/ 	.byte	0x04, 0x11
        /*000e*/ 	.short	(.L_4 - .L_3)
	.align		4
.L_3:
        /*0010*/ 	.word	index@(transformKernel)
        /*0014*/ 	.word	0x00000000


	//----- nvinfo : EIATTR_MIN_STACK_SIZE
	.align		4
.L_4:
        /*0018*/ 	.byte	0x04, 0x12
        /*001a*/ 	.short	(.L_6 - .L_5)
	.align		4
.L_5:
        /*001c*/ 	.word	index@(transformKernel)
        /*0020*/ 	.word	0x00000000
.L_6:


//--------------------- .nv.compat                --------------------------
	.section	.nv.compat,"",@"SHT_CUDA_COMPAT_INFO"
	.align	4
        /*0000*/ 	.byte	0x02, 0x09, 0x00, 0x00, 0x02, 0x02, 0x02, 0x00, 0x02, 0x05, 0x05, 0x00, 0x03, 0x07, 0x01, 0x01
        /*0010*/ 	.byte	0x02, 0x03, 0x00, 0x00, 0x02, 0x06, 0x01, 0x00, 0x04, 0x0b, 0x08, 0x00, 0x01, 0x00, 0x00, 0x00
        /*0020*/ 	.byte	0x00, 0x00, 0x00, 0x00


//--------------------- .nv.info.transformKernel  --------------------------
	.section	.nv.info.transformKernel,"",@"SHT_CUDA_INFO"
	.sectionflags	@""
	.align	4


	//----- nvinfo : EIATTR_CUDA_API_VERSION
	.align		4
        /*0000*/ 	.byte	0x04, 0x37
        /*0002*/ 	.short	(.L_8 - .L_7)
.L_7:
        /*0004*/ 	.word	0x00000082


	//----- nvinfo : EIATTR_KPARAM_INFO
	.align		4
.L_8:
        /*0008*/ 	.byte	0x04, 0x17
        /*000a*/ 	.short	(.L_10 - .L_9)
.L_9:
        /*000c*/ 	.word	0x00000000
        /*0010*/ 	.short	0x0003
        /*0012*/ 	.short	0x0010
        /*0014*/ 	.byte	0x00, 0xf0, 0x11, 0x00


	//----- nvinfo : EIATTR_KPARAM_INFO
	.align		4
.L_10:
        /*0018*/ 	.byte	0x04, 0x17
        /*001a*/ 	.short	(.L_12 - .L_11)
.L_11:
        /*001c*/ 	.word	0x00000000
        /*0020*/ 	.short	0x0002
        /*0022*/ 	.short	0x000c
        /*0024*/ 	.byte	0x00, 0xf0, 0x11, 0x00


	//----- nvinfo : EIATTR_KPARAM_INFO
	.align		4
.L_12:
        /*0028*/ 	.byte	0x04, 0x17
        /*002a*/ 	.short	(.L_14 - .L_13)
.L_13:
        /*002c*/ 	.word	0x00000000
        /*0030*/ 	.short	0x0001
        /*0032*/ 	.short	0x0008
        /*0034*/ 	.byte	0x00, 0xf0, 0x11, 0x00


	//----- nvinfo : EIATTR_KPARAM_INFO
	.align		4
.L_14:
        /*0038*/ 	.byte	0x04, 0x17
        /*003a*/ 	.short	(.L_16 - .L_15)
.L_15:
        /*003c*/ 	.word	0x00000000
        /*0040*/ 	.short	0x0000
        /*0042*/ 	.short	0x0000
        /*0044*/ 	.byte	0x00, 0xf0, 0x21, 0x00


	//----- nvinfo : EIATTR_SPARSE_MMA_MASK
	.align		4
.L_16:
        /*0048*/ 	.byte	0x03, 0x50
        /*004a*/ 	.short	0x0000


	//----- nvinfo : EIATTR_MAXREG_COUNT
	.align		4
        /*004c*/ 	.byte	0x03, 0x1b
        /*004e*/ 	.short	0x00ff


	//----- nvinfo : EIATTR_MERCURY_ISA_VERSION
	.align		4
        /*0050*/ 	.byte	0x03, 0x5f
        /*0052*/ 	.short	0x0101


	//----- nvinfo : EIATTR_VRC_CTA_INIT_COUNT
	.align		4
        /*0054*/ 	.byte	0x02, 0x4a
	.zero		1
	.zero		1


	//----- nvinfo : EIATTR_EXIT_INSTR_OFFSETS
	.align		4
        /*0058*/ 	.byte	0x04, 0x1c
        /*005a*/ 	.short	(.L_18 - .L_17)


	//   ....[0]....
.L_17:
        /*005c*/ 	.word	0x000038b0


	//----- nvinfo : EIATTR_CBANK_PARAM_SIZE
	.align		4
.L_18:
        /*0060*/ 	.byte	0x03, 0x19
        /*0062*/ 	.short	0x0014


	//----- nvinfo : EIATTR_PARAM_CBANK
	.align		4
        /*0064*/ 	.byte	0x04, 0x0a
        /*0066*/ 	.short	(.L_20 - .L_19)
	.align		4
.L_19:
        /*0068*/ 	.word	index@(.nv.constant0.transformKernel)
        /*006c*/ 	.short	0x0380
        /*006e*/ 	.short	0x0014


	//----- nvinfo : EIATTR_SW_WAR
	.align		4
.L_20:
        /*0070*/ 	.byte	0x04, 0x36
        /*0072*/ 	.short	(.L_22 - .L_21)
.L_21:
        /*0074*/ 	.word	0x00000008


	//----- nvinfo : EIATTR_BINDLESS_TEXTURE_BANK
	.align		4
.L_22:
        /*0078*/ 	.byte	0x02, 0x15
	.zero		1
	.zero		1


	//----- nvinfo : EIATTR_BINDLESS_SURFACE_BANK
	.align		4
        /*007c*/ 	.byte	0x02, 0x16
	.zero		1
	.zero		1


//--------------------- .nv.callgraph             --------------------------
	.section	.nv.callgraph,"",@"SHT_CUDA_CALLGRAPH"
	.align	4
	.sectionentsize	8
	.align		4
        /*0000*/ 	.word	0x00000000
	.align		4
        /*0004*/ 	.word	0xffffffff
	.align		4
        /*0008*/ 	.word	0x00000000
	.align		4
        /*000c*/ 	.word	0xfffffffe
	.align		4
        /*0010*/ 	.word	0x00000000
	.align		4
        /*0014*/ 	.word	0xfffffffd
	.align		4
        /*0018*/ 	.word	0x00000000
	.align		4
        /*001c*/ 	.word	0xfffffffc


//--------------------- .nv.constant3             --------------------------
	.section	.nv.constant3,"a",@progbits
	.align	4
.nv.constant3:
	.type		__cudart_i2opi_f,@object
	.size		__cudart_i2opi_f,(.L_0 - __cudart_i2opi_f)
__cudart_i2opi_f:
        /*0000*/ 	.byte	0x41, 0x90, 0x43, 0x3c, 0x99, 0x95, 0x62, 0xdb, 0xc0, 0xdd, 0x34, 0xf5, 0xd1, 0x57, 0x27, 0xfc
        /*0010*/ 	.byte	0x29, 0x15, 0x44, 0x4e, 0x6e, 0x83, 0xf9, 0xa2
.L_0:


//--------------------- .nv.constant0.transformKernel --------------------------
	.section	.nv.constant0.transformKernel,"a",@progbits
	.sectionflags	@""
	.align	4
.nv.constant0.transformKernel:
	.zero		928
	.align		4
        /*03a0*/ 	.word	[20@lo(0x0)=tex]


//--------------------- .text.transformKernel     --------------------------
	.section	.text.transformKernel,"ax",@progbits
	.align	128
.text.transformKernel:
        .type           transformKernel,@function
        .size           transformKernel,(.L_x_9 - transformKernel)
        .other          transformKernel,@"STO_CUDA_ENTRY STV_DEFAULT"
transformKernel:
[----:B------:R-:W-:Y:S08]  /*0000*/  LDC R1, c[0x0][0x37c] ;  /* 0x0000df00ff017b82 */ /* 0x000ff00000000800 */
[----:B------:R-:W0:Y:S01]  /*0010*/  LDC R0, c[0x0][0x390] ;  /* 0x0000e400ff007b82 */ /* 0x000e220000000800 */
[----:B------:R-:W1:Y:S01]  /*0020*/  LDCU UR7, c[0x0][0x390] ;  /* 0x00007200ff0777ac */ /* 0x000e620008000800 */
[----:B------:R-:W-:Y:S01]  /*0030*/  HFMA2 R4, -RZ, RZ, 1.9462890625, 0 ;  /* 0x3fc90000ff047431 */ /* 0x000fe200000001ff */
[----:B-1----:R-:W-:Y:S01]  /*0040*/  UMOV UR18, UR7 ;  /* 0x0000000700127c82 */ /* 0x002fe20008000000 */
[----:B0-----:R-:W-:-:S13]  /*0050*/  FSETP.NEU.FTZ.AND P2, PT, |R0|, +INF , PT ;  /* 0x7f8000000000780b */ /* 0x001fda0003f5d200 */
[----:B------:R-:W-:Y:S01]  /*0060*/  VOTEU.ANY UP0, P2 ;  /* 0x0000000000ff7886 */ /* 0x000fe20001000100 */
[----:B------:R-:W-:Y:S01]  /*0070*/  PLOP3.LUT P0, PT, PT, PT, UP0, 0x80, 0x8 ;  /* 0x000000000008781c */ /* 0x000fe20003f0f008 */
[----:B------:R-:W-:Y:S01]  /*0080*/  UP2UR UR4, UPR, URZ, 0x1 ;  /* 0x00000001ff047883 */ /* 0x000fe20008000000 */
[----:B------:R-:W-:-:S11]  /*0090*/  PLOP3.LUT P1, PT, PT, PT, UP0, 0x80, 0x8 ;  /* 0x000000000008781c */ /* 0x000fd60003f2f008 */
[----:B------:R-:W-:-:S05]  /*00a0*/  @!P0 FMUL.FTZ R2, RZ, R0 ;  /* 0x00000000ff028220 */ /* 0x000fca0000410000 */
[----:B------:R-:W-:-:S13]  /*00b0*/  @!P1 R2UR UR18, R2 ;  /* 0x00000000021292ca */ /* 0x000fda00000e0000 */
[----:B------:R-:W-:Y:S02]  /*00c0*/  MOV R2, UR18 ;  /* 0x0000001200027c02 */ /* 0x000fe40008000f00 */
[----:B------:R-:W-:-:S03]  /*00d0*/  MOV R5, UR18 ;  /* 0x0000001200057c02 */ /* 0x000fc60008000f00 */
[----:B------:R-:W-:Y:S01]  /*00e0*/  FMUL.FTZ R2, R2, 0.63661974668502807617 ;  /* 0x3f22f98302027820 */ /* 0x000fe20000410000 */
[----:B------:R-:W-:-:S05]  /*00f0*/  FSETP.GT.FTZ.AND P0, PT, |R5|, 48039, PT ;  /* 0x473ba7000500780b */ /* 0x000fca0003f14200 */
[----:B------:R-:W0:Y:S02]  /*0100*/  F2I.FTZ.NTZ R2, R2 ;  /* 0x0000000200027305 */ /* 0x000e240000213100 */
[----:B0-----:R-:W-:-:S05]  /*0110*/  I2FP.F32.S32 R3, R2 ;  /* 0x0000000200037245 */ /* 0x001fca0000201400 */
[----:B------:R-:W-:-:S04]  /*0120*/  FFMA.FTZ R4, R3, -R4, UR18 ;  /* 0x0000001203047e23 */ /* 0x000fc80008010804 */
[----:B------:R-:W-:-:S04]  /*0130*/  FFMA.FTZ R4, R3, -0.00048351287841796875, R4 ;  /* 0xb9fd800003047823 */ /* 0x000fc80000010004 */
[----:B------:R-:W-:-:S04]  /*0140*/  FFMA.FTZ R4, R3, -3.1385570764541625977e-07, R4 ;  /* 0xb4a8800003047823 */ /* 0x000fc80000010004 */
[----:B------:R-:W-:Y:S01]  /*0150*/  FFMA.FTZ R3, R3, -6.0771006282767103812e-11, R4 ;  /* 0xae85a30903037823 */ /* 0x000fe20000010004 */
[----:B------:R-:W-:Y:S06]  /*0160*/  @!P0 BRA `(.L_x_0) ;  /* 0x0000000800e48947 */ /* 0x000fec0003800000 */
[----:B------:R-:W0:Y:S01]  /*0170*/  LDCU.128 UR8, c[0x3][URZ] ;  /* 0x00c00000ff0877ac */ /* 0x000e220008000c00 */
[----:B------:R-:W-:Y:S01]  /*0180*/  USHF.L.U32 UR4, UR18, 0x8, URZ ;  /* 0x0000000812047899 */ /* 0x000fe200080006ff */
[----:B------:R-:W1:Y:S03]  /*0190*/  LDCU.64 UR12, c[0x3][0x10] ;  /* 0x00c00200ff0c77ac */ /* 0x000e660008000a00 */
[----:B------:R-:W-:-:S03]  /*01a0*/  ULOP3.LUT UR16, UR4, 0x80000000, URZ, 0xfc, !UPT ;  /* 0x8000000004107892 */ /* 0x000fc6000f8efcff */
[----:B------:R-:W-:Y:S01]  /*01b0*/  UMOV UR4, URZ ;  /* 0x000000ff00047c82 */ /* 0x000fe20008000000 */
[----:B0-----:R-:W-:Y:S02]  /*01c0*/  UIMAD UR5, UR16, UR9, URZ ;  /* 0x00000009100572a4 */ /* 0x001fe4000f8e02ff */
[----:B------:R-:W-:Y:S02]  /*01d0*/  UIMAD UR6, UR16, UR10, URZ ;  /* 0x0000000a100672a4 */ /* 0x000fe4000f8e02ff */
[----:B------:R-:W-:-:S04]  /*01e0*/  UIMAD.WIDE.U32 UR14, UR16, UR8, UR4 ;  /* 0x00000008100e72a5 */ /* 0x000fc8000f8e0004 */
[----:B------:R-:W-:-:S04]  /*01f0*/  UISETP.GT.U32.AND UP0, UPT, UR5, UR15, UPT ;  /* 0x0000000f0500728c */ /* 0x000fc8000bf04070 */
[----:B------:R-:W-:-:S04]  /*0200*/  USEL UR4, URZ, 0xffffffff, !UP0 ;  /* 0xffffffffff047887 */ /* 0x000fc8000c000000 */
[----:B------:R-:W-:-:S07]  /*0210*/  UIADD3 UR4, UPT, UPT, URZ, -UR4, URZ ;  /* 0x80000004ff047290 */ /* 0x000fce000fffe0ff */
[----:B------:R-:W-:Y:S01]  /*0220*/  UMOV UR5, UR4 ;  /* 0x0000000400057c82 */ /* 0x000fe20008000000 */
[----:B------:R-:W-:Y:S02]  /*0230*/  UMOV UR4, URZ ;  /* 0x000000ff00047c82 */ /* 0x000fe40008000000 */
[----:B------:R-:W-:-:S04]  /*0240*/  UIMAD.WIDE.U32 UR4, UR16, UR9, UR4 ;  /* 0x00000009100472a5 */ /* 0x000fc8000f8e0004 */
[----:B------:R-:W-:-:S04]  /*0250*/  UIADD3 UR14, UPT, UPT, UR5, UR6, URZ ;  /* 0x00000006050e7290 */ /* 0x000fc8000fffe0ff */
[----:B------:R-:W-:Y:S02]  /*0260*/  UISETP.GT.U32.AND UP0, UPT, UR6, UR14, UPT ;  /* 0x0000000e0600728c */ /* 0x000fe4000bf04070 */
[----:B------:R-:W-:Y:S02]  /*0270*/  UIMAD UR6, UR16, UR11, URZ ;  /* 0x0000000b100672a4 */ /* 0x000fe4000f8e02ff */
[----:B------:R-:W-:-:S04]  /*0280*/  USEL UR4, URZ, 0xffffffff, !UP0 ;  /* 0xffffffffff047887 */ /* 0x000fc8000c000000 */
[----:B------:R-:W-:-:S07]  /*0290*/  UIADD3 UR4, UPT, UPT, URZ, -UR4, URZ ;  /* 0x80000004ff047290 */ /* 0x000fce000fffe0ff */
[----:B------:R-:W-:Y:S01]  /*02a0*/  UMOV UR5, UR4 ;  /* 0x0000000400057c82 */ /* 0x000fe20008000000 */
[----:B------:R-:W-:Y:S02]  /*02b0*/  UMOV UR4, URZ ;  /* 0x000000ff00047c82 */ /* 0x000fe40008000000 */
[----:B------:R-:W-:-:S04]  /*02c0*/  UIMAD.WIDE.U32 UR4, UR16, UR10, UR4 ;  /* 0x0000000a100472a5 */ /* 0x000fc8000f8e0004 */
[----:B------:R-:W-:-:S04]  /*02d0*/  UIADD3 UR17, UPT, UPT, UR5, UR6, URZ ;  /* 0x0000000605117290 */ /* 0x000fc8000fffe0ff */
[----:B------:R-:W-:Y:S02]  /*02e0*/  UISETP.GT.U32.AND UP0, UPT, UR6, UR17, UPT ;  /* 0x000000110600728c */ /* 0x000fe4000bf04070 */
[----:B-1----:R-:W-:Y:S02]  /*02f0*/  UIMAD UR6, UR16, UR12, URZ ;  /* 0x0000000c100672a4 */ /* 0x002fe4000f8e02ff */
[----:B------:R-:W-:-:S04]  /*0300*/  USEL UR4, URZ, 0xffffffff, !UP0 ;  /* 0xffffffffff047887 */ /* 0x000fc8000c000000 */
[----:B------:R-:W-:-:S07]  /*0310*/  UIADD3 UR4, UPT, UPT, URZ, -UR4, URZ ;  /* 0x80000004ff047290 */ /* 0x000fce000fffe0ff */
[----:B------:R-:W-:Y:S01]  /*0320*/  UMOV UR5, UR4 ;  /* 0x0000000400057c82 */ /* 0x000fe20008000000 */
[----:B------:R-:W-:Y:S02]  /*0330*/  UMOV UR4, URZ ;  /* 0x000000ff00047c82 */ /* 0x000fe40008000000 */
[----:B------:R-:W-:Y:S02]  /*0340*/  UIMAD.WIDE.U32 UR4, UR16, UR11, UR4 ;  /* 0x0000000b100472a5 */ /* 0x000fe4000f8e0004 */
[----:B------:R-:W-:Y:S02]  /*0350*/  UIMAD UR11, UR16, UR13, URZ ;  /* 0x0000000d100b72a4 */ /* 0x000fe4000f8e02ff */
[----:B------:R-:W-:-:S04]  /*0360*/  UIADD3 UR19, UPT, UPT, UR5, UR6, URZ ;  /* 0x0000000605137290 */ /* 0x000fc8000fffe0ff */
[----:B------:R-:W-:Y:S02]  /*0370*/  UISETP.GT.U32.AND UP0, UPT, UR6, UR19, UPT ;  /* 0x000000130600728c */ /* 0x000fe4000bf04070 */
[----:B------:R-:W-:Y:S02]  /*0380*/  USHF.L.U32 UR6, UR18, 0x1, URZ ;  /* 0x0000000112067899 */ /* 0x000fe400080006ff */
[----:B------:R-:W-:Y:S02]  /*0390*/  USEL UR4, URZ, 0xffffffff, !UP0 ;  /* 0xffffffffff047887 */ /* 0x000fe4000c000000 */
[----:B------:R-:W-:Y:S02]  /*03a0*/  ULEA.HI UR10, UR6, 0xffffff80, URZ, 0x8 ;  /* 0xffffff80060a7891 */ /* 0x000fe4000f8f40ff */
[----:B------:R-:W-:Y:S02]  /*03b0*/  UIADD3 UR4, UPT, UPT, URZ, -UR4, URZ ;  /* 0x80000004ff047290 */ /* 0x000fe4000fffe0ff */
[----:B------:R-:W-:-:S05]  /*03c0*/  UIMAD UR6, UR16, UR8, URZ ;  /* 0x00000008100672a4 */ /* 0x000fca000f8e02ff */
[----:B------:R-:W-:Y:S01]  /*03d0*/  UMOV UR5, UR4 ;  /* 0x0000000400057c82 */ /* 0x000fe20008000000 */
[----:B------:R-:W-:Y:S02]  /*03e0*/  UMOV UR4, URZ ;  /* 0x000000ff00047c82 */ /* 0x000fe40008000000 */
[----:B------:R-:W-:-:S04]  /*03f0*/  UIMAD.WIDE.U32 UR4, UR16, UR12, UR4 ;  /* 0x0000000c100472a5 */ /* 0x000fc8000f8e0004 */
[----:B------:R-:W-:Y:S02]  /*0400*/  UIADD3 UR9, UPT, UPT, UR11, UR5, URZ ;  /* 0x000000050b097290 */ /* 0x000fe4000fffe0ff */
[----:B------:R-:W-:Y:S02]  /*0410*/  USHF.R.U32.HI UR5, URZ, 0x5, UR10 ;  /* 0x00000005ff057899 */ /* 0x000fe4000801160a */
[----:B------:R-:W-:Y:S02]  /*0420*/  UISETP.GT.U32.AND UP0, UPT, UR11, UR9, UPT ;  /* 0x000000090b00728c */ /* 0x000fe4000bf04070 */
[----:B------:R-:W-:Y:S02]  /*0430*/  UIADD3 UR5, UPT, UPT, -UR5, 0x4, URZ ;  /* 0x0000000405057890 */ /* 0x000fe4000fffe1ff */
[----:B------:R-:W-:Y:S02]  /*0440*/  USEL UR4, URZ, 0xffffffff, !UP0 ;  /* 0xffffffffff047887 */ /* 0x000fe4000c000000 */
[----:B------:R-:W-:-:S02]  /*0450*/  USHF.L.U32 UR20, UR5, 0x2, URZ ;  /* 0x0000000205147899 */ /* 0x000fc400080006ff */
[----:B------:R-:W-:Y:S02]  /*0460*/  UIADD3 UR4, UPT, UPT, URZ, -UR4, URZ ;  /* 0x80000004ff047290 */ /* 0x000fe4000fffe0ff */
[----:B------:R-:W-:Y:S02]  /*0470*/  UISETP.EQ.AND UP1, UPT, UR20, -0x8, UPT ;  /* 0xfffffff81400788c */ /* 0x000fe4000bf22270 */
[----:B------:R-:W-:Y:S02]  /*0480*/  UISETP.EQ.AND UP2, UPT, UR20, URZ, UPT ;  /* 0x000000ff1400728c */ /* 0x000fe4000bf42270 */
[----:B------:R-:W-:Y:S02]  /*0490*/  UISETP.EQ.AND UP6, UPT, UR20, 0x4, UPT ;  /* 0x000000041400788c */ /* 0x000fe4000bfc2270 */
[----:B------:R-:W-:Y:S02]  /*04a0*/  UP2UR UR8, UPR, URZ, 0x4 ;  /* 0x00000004ff087883 */ /* 0x000fe40008000000 */
[----:B------:R-:W-:-:S02]  /*04b0*/  UISETP.EQ.AND UP5, UPT, UR20, 0x8, UPT ;  /* 0x000000081400788c */ /* 0x000fc4000bfa2270 */
[----:B------:R-:W-:Y:S02]  /*04c0*/  UISETP.EQ.AND UP0, UPT, UR20, -0x4, UPT ;  /* 0xfffffffc1400788c */ /* 0x000fe4000bf02270 */
[----:B------:R-:W-:Y:S01]  /*04d0*/  UISETP.EQ.AND UP4, UPT, UR20, 0xc, UPT ;  /* 0x0000000c1400788c */ /* 0x000fe2000bf82270 */
[----:B------:R-:W-:Y:S01]  /*04e0*/  @UP1 UMOV UR8, UR6 ;  /* 0x0000000600081c82 */ /* 0x000fe20008000000 */
[----:B------:R-:W-:Y:S01]  /*04f0*/  UISETP.EQ.AND UP1, UPT, UR20, URZ, UPT ;  /* 0x000000ff1400728c */ /* 0x000fe2000bf22270 */
[----:B------:R-:W-:Y:S01]  /*0500*/  UMOV UR5, UR4 ;  /* 0x0000000400057c82 */ /* 0x000fe20008000000 */
[----:B------:R-:W-:Y:S02]  /*0510*/  UP2UR UR11, UPR, URZ, 0x40 ;  /* 0x00000040ff0b7883 */ /* 0x000fe40008000000 */
[----:B------:R-:W-:Y:S01]  /*0520*/  UISETP.EQ.AND UP2, UPT, UR20, 0x14, UPT ;  /* 0x000000141400788c */ /* 0x000fe2000bf42270 */
[----:B------:R-:W-:Y:S01]  /*0530*/  UMOV UR4, URZ ;  /* 0x000000ff00047c82 */ /* 0x000fe20008000000 */
[----:B------:R-:W-:-:S02]  /*0540*/  UP2UR UR11, UPR, URZ, 0x20 ;  /* 0x00000020ff0b7883 */ /* 0x000fc40008000000 */
[----:B------:R-:W-:Y:S02]  /*0550*/  UP2UR UR11, UPR, URZ, 0x10 ;  /* 0x00000010ff0b7883 */ /* 0x000fe40008000000 */
[----:B------:R-:W-:Y:S02]  /*0560*/  UIMAD.WIDE.U32 UR4, UR16, UR13, UR4 ;  /* 0x0000000d100472a5 */ /* 0x000fe4000f8e0004 */
[----:B------:R-:W-:Y:S02]  /*0570*/  UISETP.EQ.AND UP3, UPT, UR20, 0x10, UPT ;  /* 0x000000101400788c */ /* 0x000fe4000bf62270 */
[----:B------:R-:W-:Y:S01]  /*0580*/  UP2UR UR13, UPR, URZ, 0x4 ;  /* 0x00000004ff0d7883 */ /* 0x000fe20008000000 */
[----:B------:R-:W-:Y:S01]  /*0590*/  @UP0 UMOV UR11, UR6 ;  /* 0x00000006000b0c82 */ /* 0x000fe20008000000 */
[----:B------:R-:W-:Y:S01]  /*05a0*/  @UP0 UMOV UR8, UR15 ;  /* 0x0000000f00080c82 */ /* 0x000fe20008000000 */
[----:B------:R-:W-:Y:S01]  /*05b0*/  @UP1 UMOV UR11, UR15 ;  /* 0x0000000f000b1c82 */ /* 0x000fe20008000000 */
[----:B------:R-:W-:Y:S01]  /*05c0*/  @UP1 UMOV UR8, UR14 ;  /* 0x0000000e00081c82 */ /* 0x000fe20008000000 */
[----:B------:R-:W-:-:S02]  /*05d0*/  @UP6 UMOV UR11, UR14 ;  /* 0x0000000e000b6c82 */ /* 0x000fc40008000000 */
[----:B------:R-:W-:Y:S01]  /*05e0*/  UMOV UR13, UR14 ;  /* 0x0000000e000d7c82 */ /* 0x000fe20008000000 */
[----:B------:R-:W-:Y:S01]  /*05f0*/  @UP6 UMOV UR8, UR17 ;  /* 0x0000001100086c82 */ /* 0x000fe20008000000 */
[----:B------:R-:W-:Y:S01]  /*0600*/  UMOV UR14, UR17 ;  /* 0x00000011000e7c82 */ /* 0x000fe20008000000 */
[----:B------:R-:W-:Y:S01]  /*0610*/  @UP5 UMOV UR11, UR17 ;  /* 0x00000011000b5c82 */ /* 0x000fe20008000000 */
[----:B------:R-:W-:Y:S01]  /*0620*/  @UP5 UMOV UR8, UR19 ;  /* 0x0000001300085c82 */ /* 0x000fe20008000000 */
[----:B------:R-:W-:Y:S01]  /*0630*/  UMOV UR17, UR5 ;  /* 0x0000000500117c82 */ /* 0x000fe20008000000 */
[----:B------:R-:W-:Y:S01]  /*0640*/  @UP4 UMOV UR11, UR19 ;  /* 0x00000013000b4c82 */ /* 0x000fe20008000000 */
[----:B------:R-:W-:Y:S01]  /*0650*/  @UP4 UMOV UR8, UR9 ;  /* 0x0000000900084c82 */ /* 0x000fe20008000000 */
[----:B------:R-:W-:Y:S01]  /*0660*/  @UP3 UMOV UR11, UR9 ;  /* 0x00000009000b3c82 */ /* 0x000fe20008000000 */
[----:B------:R-:W-:Y:S01]  /*0670*/  @UP3 UMOV UR8, UR17 ;  /* 0x0000001100083c82 */ /* 0x000fe20008000000 */
[----:B------:R-:W-:Y:S01]  /*0680*/  UISETP.EQ.AND UP0, UPT, UR20, 0x18, UPT ;  /* 0x000000181400788c */ /* 0x000fe2000bf02270 */
[----:B------:R-:W-:Y:S01]  /*0690*/  @UP2 UMOV UR11, UR17 ;  /* 0x00000011000b2c82 */ /* 0x000fe20008000000 */
[----:B------:R-:W-:Y:S01]  /*06a0*/  @UP2 UMOV UR8, UR7 ;  /* 0x0000000700082c82 */ /* 0x000fe20008000000 */
[----:B------:R-:W-:-:S02]  /*06b0*/  UISETP.EQ.AND UP1, UPT, UR20, 0x1c, UPT ;  /* 0x0000001c1400788c */ /* 0x000fc4000bf22270 */
[----:B------:R-:W-:Y:S02]  /*06c0*/  UP2UR UR12, UPR, URZ, 0x8 ;  /* 0x00000008ff0c7883 */ /* 0x000fe40008000000 */
[----:B------:R-:W-:Y:S02]  /*06d0*/  UISETP.EQ.AND UP2, UPT, UR20, 0x20, UPT ;  /* 0x000000201400788c */ /* 0x000fe4000bf42270 */
[----:B------:R-:W-:Y:S02]  /*06e0*/  UISETP.EQ.AND UP3, UPT, UR20, 0x24, UPT ;  /* 0x000000241400788c */ /* 0x000fe4000bf62270 */
[----:B------:R-:W-:Y:S02]  /*06f0*/  UISETP.EQ.AND UP4, UPT, UR20, 0x28, UPT ;  /* 0x000000281400788c */ /* 0x000fe4000bf82270 */
[----:B------:R-:W-:Y:S02]  /*0700*/  UISETP.EQ.AND UP5, UPT, UR20, 0x2c, UPT ;  /* 0x0000002c1400788c */ /* 0x000fe4000bfa2270 */
[----:B------:R-:W-:Y:S01]  /*0710*/  UISETP.EQ.AND UP6, UPT, UR20, 0x30, UPT ;  /* 0x000000301400788c */ /* 0x000fe2000bfc2270 */
[----:B------:R-:W-:Y:S01]  /*0720*/  @UP0 UMOV UR11, UR7 ;  /* 0x00000007000b0c82 */ /* 0x000fe20008000000 */
[----:B------:R-:W-:Y:S01]  /*0730*/  @UP1 UMOV UR11, UR7 ;  /* 0x00000007000b1c82 */ /* 0x000fe20008000000 */
[----:B------:R-:W-:-:S02]  /*0740*/  @UP2 UMOV UR11, UR7 ;  /* 0x00000007000b2c82 */ /* 0x000fc40008000000 */
[----:B------:R-:W-:Y:S01]  /*0750*/  @UP3 UMOV UR11, UR7 ;  /* 0x00000007000b3c82 */ /* 0x000fe20008000000 */
[----:B------:R-:W-:Y:S01]  /*0760*/  UMOV UR16, UR9 ;  /* 0x0000000900107c82 */ /* 0x000fe20008000000 */
[----:B------:R-:W-:Y:S01]  /*0770*/  @UP4 UMOV UR11, UR7 ;  /* 0x00000007000b4c82 */ /* 0x000fe20008000000 */
[----:B------:R-:W-:Y:S01]  /*0780*/  UP2UR UR4, UPR, URZ, 0x40 ;  /* 0x00000040ff047883 */ /* 0x000fe20008000000 */
[----:B------:R-:W-:Y:S02]  /*0790*/  @UP5 UMOV UR11, UR7 ;  /* 0x00000007000b5c82 */ /* 0x000fe40008000000 */
[----:B------:R-:W-:Y:S01]  /*07a0*/  @UP6 UMOV UR11, UR7 ;  /* 0x00000007000b6c82 */ /* 0x000fe20008000000 */
[----:B------:R-:W-:Y:S01]  /*07b0*/  ULOP3.LUT UP6, UR9, UR10, 0x1f, URZ, 0xc0, !UPT ;  /* 0x0000001f0a097892 */ /* 0x000fe2000f8cc0ff */
[----:B------:R-:W-:Y:S01]  /*07c0*/  @UP0 UMOV UR8, UR7 ;  /* 0x0000000700080c82 */ /* 0x000fe20008000000 */
[----:B------:R-:W-:Y:S01]  /*07d0*/  @UP1 UMOV UR8, UR7 ;  /* 0x0000000700081c82 */ /* 0x000fe20008000000 */
[----:B------:R-:W-:Y:S01]  /*07e0*/  @UP2 UMOV UR8, UR7 ;  /* 0x0000000700082c82 */ /* 0x000fe20008000000 */
[----:B------:R-:W-:Y:S01]  /*07f0*/  @UP3 UMOV UR8, UR7 ;  /* 0x0000000700083c82 */ /* 0x000fe20008000000 */
[----:B------:R-:W-:Y:S01]  /*0800*/  @UP4 UMOV UR8, UR7 ;  /* 0x0000000700084c82 */ /* 0x000fe20008000000 */
[----:B------:R-:W-:Y:S01]  /*0810*/  UMOV UR12, UR15 ;  /* 0x0000000f000c7c82 */ /* 0x000fe20008000000 */
[----:B------:R-:W-:Y:S01]  /*0820*/  @UP5 UMOV UR8, UR7 ;  /* 0x0000000700085c82 */ /* 0x000fe20008000000 */
[----:B------:R-:W-:Y:S01]  /*0830*/  UMOV UR15, UR19 ;  /* 0x00000013000f7c82 */ /* 0x000fe20008000000 */
[----:B------:R-:W-:Y:S01]  /*0840*/  UMOV UR19, UR8 ;  /* 0x0000000800137c82 */ /* 0x000fe20008000000 */
[----:B------:R-:W-:Y:S05]  /*0850*/  BRA.U !UP6, `(.L_x_1) ;  /* 0x000000010e8c7547 */ /* 0x000fea000b800000 */
[----:B------:R-:W-:Y:S02]  /*0860*/  UP2UR UR4, UPR, URZ, 0x8 ;  /* 0x00000008ff047883 */ /* 0x000fe40008000000 */
[----:B------:R-:W-:Y:S02]  /*0870*/  UISETP.EQ.AND UP3, UPT, UR20, URZ, UPT ;  /* 0x000000ff1400728c */ /* 0x000fe4000bf62270 */
[----:B------:R-:W-:Y:S02]  /*0880*/  UISETP.EQ.AND UP6, UPT, UR20, 0x4, UPT ;  /* 0x000000041400788c */ /* 0x000fe4000bfc2270 */
[----:B------:R-:W-:Y:S02]  /*0890*/  UP2UR UR5, UPR, URZ, 0x10 ;  /* 0x00000010ff057883 */ /* 0x000fe40008000000 */
[----:B------:R-:W-:Y:S02]  /*08a0*/  UP2UR UR10, UPR, URZ, 0x20 ;  /* 0x00000020ff0a7883 */ /* 0x000fe40008000000 */
[----:B------:R-:W-:-:S02]  /*08b0*/  UISETP.EQ.AND UP4, UPT, UR20, 0xc, UPT ;  /* 0x0000000c1400788c */ /* 0x000fc4000bf82270 */
[----:B------:R-:W-:Y:S01]  /*08c0*/  UISETP.EQ.AND UP5, UPT, UR20, 0x10, UPT ;  /* 0x000000101400788c */ /* 0x000fe2000bfa2270 */
[----:B------:R-:W-:Y:S01]  /*08d0*/  @UP3 UMOV UR8, UR6 ;  /* 0x0000000600083c82 */ /* 0x000fe20008000000 */
[----:B------:R-:W-:Y:S01]  /*08e0*/  UISETP.EQ.AND UP3, UPT, UR20, 0x8, UPT ;  /* 0x000000081400788c */ /* 0x000fe2000bf62270 */
[----:B------:R-:W-:Y:S01]  /*08f0*/  @UP6 UMOV UR8, UR12 ;  /* 0x0000000c00086c82 */ /* 0x000fe20008000000 */
[----:B------:R-:W-:-:S09]  /*0900*/  UISETP.EQ.AND UP6, UPT, UR20, 0x14, UPT ;  /* 0x000000141400788c */ /* 0x000fd2000bfc2270 */
[----:B------:R-:W-:Y:S01]  /*0910*/  @UP3 UMOV UR8, UR13 ;  /* 0x0000000d00083c82 */ /* 0x000fe20008000000 */
[----:B------:R-:W-:Y:S01]  /*0920*/  UISETP.NE.AND UP3, UPT, UR4, URZ, UPT ;  /* 0x000000ff0400728c */ /* 0x000fe2000bf65270 */
[----:B------:R-:W-:Y:S01]  /*0930*/  @UP4 UMOV UR8, UR14 ;  /* 0x0000000e00084c82 */ /* 0x000fe20008000000 */
[----:B------:R-:W-:Y:S01]  /*0940*/  UISETP.NE.AND UP4, UPT, UR5, URZ, UPT ;  /* 0x000000ff0500728c */ /* 0x000fe2000bf85270 */
[----:B------:R-:W-:Y:S01]  /*0950*/  @UP5 UMOV UR8, UR15 ;  /* 0x0000000f00085c82 */ /* 0x000fe20008000000 */
[----:B------:R-:W-:Y:S01]  /*0960*/  UISETP.NE.AND UP5, UPT, UR10, URZ, UPT ;  /* 0x000000ff0a00728c */ /* 0x000fe2000bfa5270 */
[----:B------:R-:W-:Y:S01]  /*0970*/  @UP6 UMOV UR8, UR16 ;  /* 0x0000001000086c82 */ /* 0x000fe20008000000 */
[----:B------:R-:W-:Y:S01]  /*0980*/  @UP0 UMOV UR8, UR17 ;  /* 0x0000001100080c82 */ /* 0x000fe20008000000 */
[----:B------:R-:W-:Y:S02]  /*0990*/  UISETP.EQ.AND UP6, UPT, UR20, 0x30, UPT ;  /* 0x000000301400788c */ /* 0x000fe4000bfc2270 */
[----:B------:R-:W-:Y:S01]  /*09a0*/  UISETP.EQ.AND UP0, UPT, UR20, 0x34, UPT ;  /* 0x000000341400788c */ /* 0x000fe2000bf02270 */
[----:B------:R-:W-:Y:S01]  /*09b0*/  @UP1 UMOV UR8, UR6 ;  /* 0x0000000600081c82 */ /* 0x000fe20008000000 */
[----:B------:R-:W-:Y:S01]  /*09c0*/  @UP2 UMOV UR8, UR6 ;  /* 0x0000000600082c82 */ /* 0x000fe20008000000 */
[----:B------:R-:W-:Y:S01]  /*09d0*/  @UP3 UMOV UR8, UR6 ;  /* 0x0000000600083c82 */ /* 0x000fe20008000000 */
[----:B------:R-:W-:Y:S01]  /*09e0*/  UIADD3 UR4, UPT, UPT, -UR9, 0x20, URZ ;  /* 0x0000002009047890 */ /* 0x000fe2000fffe1ff */
[----:B------:R-:W-:Y:S01]  /*09f0*/  @UP4 UMOV UR8, UR6 ;  /* 0x0000000600084c82 */ /* 0x000fe20008000000 */
[----:B------:R-:W-:Y:S01]  /*0a00*/  @UP5 UMOV UR8, UR6 ;  /* 0x0000000600085c82 */ /* 0x000fe20008000000 */
[----:B------:R-:W-:-:S02]  /*0a10*/  USHF.L.U32 UR5, UR19, UR9, URZ ;  /* 0x0000000913057299 */ /* 0x000fc400080006ff */
[----:B------:R-:W-:Y:S01]  /*0a20*/  @UP6 UMOV UR8, UR6 ;  /* 0x0000000600086c82 */ /* 0x000fe20008000000 */
[----:B------:R-:W-:Y:S01]  /*0a30*/  USHF.L.U32 UR9, UR11, UR9, URZ ;  /* 0x000000090b097299 */ /* 0x000fe200080006ff */
[----:B------:R-:W-:Y:S01]  /*0a40*/  @UP0 UMOV UR8, UR6 ;  /* 0x0000000600080c82 */ /* 0x000fe20008000000 */
[----:B------:R-:W-:Y:S02]  /*0a50*/  USHF.R.U32.HI UR11, URZ, UR4, UR11 ;  /* 0x00000004ff0b7299 */ /* 0x000fe4000801160b */
[----:B------:R-:W-:Y:S02]  /*0a60*/  USHF.R.U32.HI UR4, URZ, UR4, UR8 ;  /* 0x00000004ff047299 */ /* 0x000fe40008011608 */
[----:B------:R-:W-:Y:S02]  /*0a70*/  UIADD3 UR19, UPT, UPT, UR11, UR5, URZ ;  /* 0x000000050b137290 */ /* 0x000fe4000fffe0ff */
[----:B------:R-:W-:-:S12]  /*0a80*/  UIADD3 UR11, UPT, UPT, UR4, UR9, URZ ;  /* 0x00000009040b7290 */ /* 0x000fd8000fffe0ff */
.L_x_1:
[----:B------:R-:W-:Y:S02]  /*0a90*/  USHF.L.U32.HI UR5, UR11, 0x2, UR19 ;  /* 0x000000020b057899 */ /* 0x000fe40008010613 */
[----:B------:R-:W-:Y:S02]  /*0aa0*/  USHF.L.U32 UR11, UR11, 0x2, URZ ;  /* 0x000000020b0b7899 */ /* 0x000fe400080006ff */
[----:B------:R-:W-:-:S04]  /*0ab0*/  USHF.R.U32.HI UR8, URZ, 0x1f, UR5 ;  /* 0x0000001fff087899 */ /* 0x000fc80008011605 */
[----:B------:R-:W-:Y:S02]  /*0ac0*/  UISETP.NE.U32.AND UP1, UPT, UR8, URZ, UPT ;  /* 0x000000ff0800728c */ /* 0x000fe4000bf25070 */
[----:B------:R-:W-:-:S09]  /*0ad0*/  ULEA.HI UR8, UR19, UR8, URZ, 0x2 ;  /* 0x0000000813087291 */ /* 0x000fd2000f8f10ff */
[----:B------:R-:W-:Y:S02]  /*0ae0*/  @UP1 UIADD3 UR11, UPT, UPT, -UR11, URZ, URZ ;  /* 0x000000ff0b0b1290 */ /* 0x000fe4000fffe1ff */
[----:B------:R-:W-:Y:S02]  /*0af0*/  @UP1 ULOP3.LUT UR9, URZ, UR5, URZ, 0x33, !UPT ;  /* 0x00000005ff091292 */ /* 0x000fe4000f8e33ff */
[----:B------:R-:W-:-:S04]  /*0b00*/  @UP1 UISETP.EQ.U32.AND UP0, UPT, UR11, URZ, UPT ;  /* 0x000000ff0b00128c */ /* 0x000fc8000bf02070 */
[----:B------:R-:W-:-:S04]  /*0b10*/  @UP1 USEL UR4, URZ, 0xffffffff, !UP0 ;  /* 0xffffffffff041887 */ /* 0x000fc8000c000000 */
[----:B------:R-:W-:-:S04]  /*0b20*/  @UP1 UIADD3 UR5, UPT, UPT, -UR4, UR9, URZ ;  /* 0x0000000904051290 */ /* 0x000fc8000fffe1ff */
[----:B------:R-:W-:-:S06]  /*0b30*/  UISETP.NE.AND UP0, UPT, UR5, URZ, UPT ;  /* 0x000000ff0500728c */ /* 0x000fcc000bf05270 */
[----:B------:R-:W-:-:S13]  /*0b40*/  PLOP3.LUT P0, PT, PT, PT, UP0, 0x80, 0x8 ;  /* 0x000000000008781c */ /* 0x000fda0003f0f008 */
[----:B------:R-:W-:-:S04]  /*0b50*/  @P0 I2FP.F32.U32.RZ R2, UR5 ;  /* 0x0000000500020c45 */ /* 0x000fc8000820d000 */
[----:B------:R-:W-:-:S13]  /*0b60*/  @P0 R2UR UR4, R2 ;  /* 0x00000000020402ca */ /* 0x000fda00000e0000 */
[----:B------:R-:W-:-:S04]  /*0b70*/  @UP0 USHF.R.S32.HI UR4, URZ, 0x17, UR4 ;  /* 0x00000017ff040899 */ /* 0x000fc80008011404 */
[----:B------:R-:W-:-:S07]  /*0b80*/  @UP0 UIADD3 UR9, UPT, UPT, -UR4, 0x9e, URZ ;  /* 0x0000009e04090890 */ /* 0x000fce000fffe1ff */
[----:B------:R-:W-:Y:S02]  /*0b90*/  @!UP0 UMOV UR9, 0x20 ;  /* 0x0000002000098882 */ /* 0x000fe40000000000 */
[----:B------:R-:W-:Y:S02]  /*0ba0*/  UISETP.NE.U32.AND UP0, UPT, UR9, URZ, UPT ;  /* 0x000000ff0900728c */ /* 0x000fe4000bf05070 */
[----:B------:R-:W-:Y:S02]  /*0bb0*/  UIADD3 UR4, UPT, UPT, -UR9, 0x20, URZ ;  /* 0x0000002009047890 */ /* 0x000fe4000fffe1ff */
[----:B------:R-:W-:Y:S02]  /*0bc0*/  USHF.L.U32 UR10, UR5, UR9, URZ ;  /* 0x00000009050a7299 */ /* 0x000fe400080006ff */
[----:B------:R-:W-:-:S05]  /*0bd0*/  USHF.R.U32.HI UR4, URZ, UR4, UR11 ;  /* 0x00000004ff047299 */ /* 0x000fca000801160b */
[----:B------:R-:W-:Y:S02]  /*0be0*/  @UP0 UIADD3 UR5, UPT, UPT, UR4, UR10, URZ ;  /* 0x0000000a04050290 */ /* 0x000fe4000fffe0ff */
[----:B------:R-:W-:Y:S02]  /*0bf0*/  ULOP3.LUT UR10, UR18, 0x80000000, URZ, 0xc0, !UPT ;  /* 0x80000000120a7892 */ /* 0x000fe4000f8ec0ff */
[----:B------:R-:W-:Y:S02]  /*0c00*/  UIMAD.WIDE.U32 UR4, UR5, -0x36f0255e, URZ ;  /* 0xc90fdaa2050478a5 */ /* 0x000fe4000f8e00ff */
[----:B------:R-:W-:Y:S02]  /*0c10*/  UISETP.NE.U32.AND UP0, UPT, UR10, URZ, UPT ;  /* 0x000000ff0a00728c */ /* 0x000fe4000bf05070 */
[----:B------:R-:W-:-:S09]  /*0c20*/  UISETP.GT.AND UP2, UPT, UR5, URZ, UPT ;  /* 0x000000ff0500728c */ /* 0x000fd2000bf44270 */
[----:B------:R-:W-:Y:S02]  /*0c30*/  @UP0 UIADD3 UR8, UPT, UPT, -UR8, URZ, URZ ;  /* 0x000000ff08080290 */ /* 0x000fe4000fffe1ff */
[----:B------:R-:W-:Y:S02]  /*0c40*/  @UP2 USHF.L.U32.HI UR5, UR4, 0x1, UR5 ;  /* 0x0000000104052899 */ /* 0x000fe40008010605 */
[----:B------:R-:W-:Y:S02]  /*0c50*/  @UP2 UIADD3 UR9, UPT, UPT, UR9, 0x1, URZ ;  /* 0x0000000109092890 */ /* 0x000fe4000fffe0ff */
[----:B------:R-:W-:Y:S01]  /*0c60*/  UIADD3 UR4, UPT, UPT, UR5, 0x1, URZ ;  /* 0x0000000105047890 */ /* 0x000fe2000fffe0ff */
[----:B------:R-:W-:Y:S01]  /*0c70*/  MOV R2, UR8 ;  /* 0x0000000800027c02 */ /* 0x000fe20008000f00 */
[----:B------:R-:W-:Y:S02]  /*0c80*/  UIADD3 UR9, UPT, UPT, -UR9, 0x7e, URZ ;  /* 0x0000007e09097890 */ /* 0x000fe4000fffe1ff */
[----:B------:R-:W-:-:S03]  /*0c90*/  ULEA.HI UR5, UR4, 0x1, URZ, 0x19 ;  /* 0x0000000104057891 */ /* 0x000fc6000f8fc8ff */
[----:B------:R-:W-:Y:S01]  /*0ca0*/  UMOV UR4, UR10 ;  /* 0x0000000a00047c82 */ /* 0x000fe20008000000 */
[----:B------:R-:W-:Y:S02]  /*0cb0*/  USHF.R.U32.HI UR5, URZ, 0x1, UR5 ;  /* 0x00000001ff057899 */ /* 0x000fe40008011605 */
[----:B------:R-:W-:Y:S02]  /*0cc0*/  @UP1 ULOP3.LUT UR4, UR10, 0x80000000, URZ, 0x3c, !UPT ;  /* 0x800000000a041892 */ /* 0x000fe4000f8e3cff */
[----:B------:R-:W-:-:S04]  /*0cd0*/  ULEA UR5, UR9, UR5, 0x17 ;  /* 0x0000000509057291 */ /* 0x000fc8000f8eb8ff */
[----:B------:R-:W-:-:S06]  /*0ce0*/  ULOP3.LUT UR4, UR4, UR5, URZ, 0xfc, !UPT ;  /* 0x0000000504047292 */ /* 0x000fcc000f8efcff */
[----:B------:R-:W-:-:S07]  /*0cf0*/  MOV R3, UR4 ;  /* 0x0000000400037c02 */ /* 0x000fce0008000f00 */
.L_x_0:
[----:B------:R-:W-:Y:S01]  /*0d00*/  VOTEU.ANY UP0, P2 ;  /* 0x0000000000ff7886 */ /* 0x000fe20001000100 */
[----:B------:R-:W-:Y:S01]  /*0d10*/  PLOP3.LUT P0, PT, PT, PT, UP0, 0x80, 0x8 ;  /* 0x000000000008781c */ /* 0x000fe20003f0f008 */
[----:B------:R-:W-:Y:S01]  /*0d20*/  UMOV UR24, UR7 ;  /* 0x0000000700187c82 */ /* 0x000fe20008000000 */
[----:B------:R-:W-:Y:S01]  /*0d30*/  PLOP3.LUT P1, PT, PT, PT, UP0, 0x80, 0x8 ;  /* 0x000000000008781c */ /* 0x000fe20003f2f008 */
[----:B------:R-:W-:Y:S01]  /*0d40*/  FMUL.FTZ R9, R3, R3 ;  /* 0x0000000303097220 */ /* 0x000fe20000410000 */
[----:B------:R-:W-:-:S09]  /*0d50*/  IADD3 R2, PT, PT, R2, 0x1, RZ ;  /* 0x0000000102027810 */ /* 0x000fd20007ffe0ff */
[----:B------:R-:W-:-:S05]  /*0d60*/  @!P0 FMUL.FTZ R4, RZ, R0 ;  /* 0x00000000ff048220 */ /* 0x000fca0000410000 */
[----:B------:R-:W-:Y:S02]  /*0d70*/  @!P1 R2UR UR24, R4 ;  /* 0x00000000041892ca */ /* 0x000fe400000e0000 */
[----:B------:R-:W-:-:S11]  /*0d80*/  R2P PR, R2, 0x3 ;  /* 0x0000000302007804 */ /* 0x000fd60000000000 */
[----:B------:R-:W-:Y:S02]  /*0d90*/  MOV R11, UR24 ;  /* 0x00000018000b7c02 */ /* 0x000fe40008000f00 */
[----:B------:R-:W-:Y:S02]  /*0da0*/  @P0 MOV R2, 0x37ccf5ce ;  /* 0x37ccf5ce00020802 */ /* 0x000fe40000000f00 */
[----:B------:R-:W-:Y:S01]  /*0db0*/  @!P0 MOV R4, 0x394ca1f9 ;  /* 0x394ca1f900048802 */ /* 0x000fe20000000f00 */
[C---:B------:R-:W-:Y:S01]  /*0dc0*/  FMUL.FTZ R5, R11.reuse, 0.63661974668502807617 ;  /* 0x3f22f9830b057820 */ /* 0x040fe20000410000 */
[----:B------:R-:W-:Y:S01]  /*0dd0*/  FSETP.GT.FTZ.AND P3, PT, |R11|, 48039, PT ;  /* 0x473ba7000b00780b */ /* 0x000fe20003f74200 */
[C---:B------:R-:W-:Y:S02]  /*0de0*/  @P0 FFMA.FTZ R2, R9.reuse, R2, -0.0013887316454201936722 ;  /* 0xbab6061a09020423 */ /* 0x040fe40000010002 */
[C---:B------:R-:W-:Y:S02]  /*0df0*/  @!P0 FFMA.FTZ R4, R9.reuse, -R4, 0.0083321612328290939331 ;  /* 0x3c08839e09048423 */ /* 0x040fe40000010804 */
[----:B------:R-:W0:Y:S01]  /*0e00*/  F2I.FTZ.NTZ R5, R5 ;  /* 0x0000000500057305 */ /* 0x000e220000213100 */
[C---:B------:R-:W-:Y:S01]  /*0e10*/  @P0 FFMA.FTZ R2, R9.reuse, R2, 0.041666645556688308716 ;  /* 0x3d2aaaa509020423 */ /* 0x040fe20000010002 */
[----:B------:R-:W-:-:S03]  /*0e20*/  @!P0 FFMA.FTZ R4, R9, R4, -0.16666655242443084717 ;  /* 0xbe2aaaa309048423 */ /* 0x000fc60000010004 */
[C---:B------:R-:W-:Y:S01]  /*0e30*/  @P0 FFMA.FTZ R2, R9.reuse, R2, -0.5 ;  /* 0xbf00000009020423 */ /* 0x040fe20000010002 */
[----:B------:R-:W-:-:S03]  /*0e40*/  @!P0 FMUL.FTZ R4, R9, R4 ;  /* 0x0000000409048220 */ /* 0x000fc60000410000 */
[----:B------:R-:W-:Y:S01]  /*0e50*/  @P0 FFMA.FTZ R2, R9, R2, 1 ;  /* 0x3f80000009020423 */ /* 0x000fe20000010002 */
[----:B------:R-:W-:-:S04]  /*0e60*/  @!P0 FFMA.FTZ R2, R4, R3, R3 ;  /* 0x0000000304028223 */ /* 0x000fc80000010003 */
[----:B------:R-:W-:Y:S01]  /*0e70*/  @P1 FADD.FTZ R2, -R2, -RZ ;  /* 0x800000ff02021221 */ /* 0x000fe20000010100 */
[----:B0-----:R-:W-:-:S05]  /*0e80*/  I2FP.F32.S32 R6, R5 ;  /* 0x0000000500067245 */ /* 0x001fca0000201400 */
[----:B------:R-:W-:-:S04]  /*0e90*/  FFMA.FTZ R7, R6, -1.5703125, R11 ;  /* 0xbfc9000006077823 */ /* 0x000fc8000001000b */
[----:B------:R-:W-:-:S04]  /*0ea0*/  FFMA.FTZ R7, R6, -0.00048351287841796875, R7 ;  /* 0xb9fd800006077823 */ /* 0x000fc80000010007 */
[----:B------:R-:W-:-:S04]  /*0eb0*/  FFMA.FTZ R7, R6, -3.1385570764541625977e-07, R7 ;  /* 0xb4a8800006077823 */ /* 0x000fc80000010007 */
[----:B------:R-:W-:Y:S01]  /*0ec0*/  FFMA.FTZ R6, R6, -6.0771006282767103812e-11, R7 ;  /* 0xae85a30906067823 */ /* 0x000fe20000010007 */
[----:B------:R-:W-:Y:S06]  /*0ed0*/  @!P3 BRA `(.L_x_2) ;  /* 0x0000000800d4b947 */ /* 0x000fec0003800000 */
[----:B------:R-:W0:Y:S01]  /*0ee0*/  LDCU.128 UR8, c[0x3][URZ] ;  /* 0x00c00000ff0877ac */ /* 0x000e220008000c00 */
[----:B------:R-:W-:Y:S01]  /*0ef0*/  USHF.L.U32 UR25, UR24, 0x8, URZ ;  /* 0x0000000818197899 */ /* 0x000fe200080006ff */
[----:B------:R-:W-:Y:S01]  /*0f00*/  UMOV UR4, URZ ;  /* 0x000000ff00047c82 */ /* 0x000fe20008000000 */
[----:B------:R-:W1:Y:S02]  /*0f10*/  LDCU.64 UR26, c[0x3][0x10] ;  /* 0x00c00200ff1a77ac */ /* 0x000e640008000a00 */
[----:B------:R-:W-:-:S04]  /*0f20*/  ULOP3.LUT UR25, UR25, 0x80000000, URZ, 0xfc, !UPT ;  /* 0x8000000019197892 */ /* 0x000fc8000f8efcff */
        /* <DEDUP_REMOVED lines=8> */
[----:B------:R-:W-:Y:S02]  /*0fb0*/  UIMAD.WIDE.U32 UR4, UR25, UR9, UR4 ;  /* 0x00000009190472a5 */ /* 0x000fe4000f8e0004 */
[----:B------:R-:W-:-:S04]  /*0fc0*/  UIMAD UR9, UR25, UR10, URZ ;  /* 0x0000000a190972a4 */ /* 0x000fc8000f8e02ff */
[----:B------:R-:W-:-:S04]  /*0fd0*/  UIADD3 UR18, UPT, UPT, UR5, UR9, URZ ;  /* 0x0000000905127290 */ /* 0x000fc8000fffe0ff */
[----:B------:R-:W-:Y:S02]  /*0fe0*/  UISETP.GT.U32.AND UP0, UPT, UR9, UR18, UPT ;  /* 0x000000120900728c */ /* 0x000fe4000bf04070 */
[----:B------:R-:W-:Y:S02]  /*0ff0*/  UIMAD UR9, UR25, UR11, URZ ;  /* 0x0000000b190972a4 */ /* 0x000fe4000f8e02ff */
[----:B------:R-:W-:-:S04]  /*1000*/  USEL UR4, URZ, 0xffffffff, !UP0 ;  /* 0xffffffffff047887 */ /* 0x000fc8000c000000 */
[----:B------:R-:W-:-:S07]  /*1010*/  UIADD3 UR4, UPT, UPT, URZ, -UR4, URZ ;  /* 0x80000004ff047290 */ /* 0x000fce000fffe0ff */
[----:B------:R-:W-:Y:S01]  /*1020*/  UMOV UR5, UR4 ;  /* 0x0000000400057c82 */ /* 0x000fe20008000000 */
[----:B------:R-:W-:Y:S02]  /*1030*/  UMOV UR4, URZ ;  /* 0x000000ff00047c82 */ /* 0x000fe40008000000 */
[----:B------:R-:W-:-:S03]  /*1040*/  UIMAD.WIDE.U32 UR4, UR25, UR10, UR4 ;  /* 0x0000000a190472a5 */ /* 0x000fc6000f8e0004 */
[----:B------:R-:W-:Y:S01]  /*1050*/  UMOV UR10, 0x1c ;  /* 0x0000001c000a7882 */ /* 0x000fe20000000000 */
        /* <DEDUP_REMOVED lines=8> */
[----:B------:R-:W-:Y:S02]  /*10e0*/  USHF.L.U32 UR4, UR24, 0x1, URZ ;  /* 0x0000000118047899 */ /* 0x000fe400080006ff */
[----:B------:R-:W-:-:S04]  /*10f0*/  UIADD3 UR21, UPT, UPT, UR5, UR9, URZ ;  /* 0x0000000905157290 */ /* 0x000fc8000fffe0ff */
[----:B------:R-:W-:Y:S02]  /*1100*/  UISETP.GT.U32.AND UP0, UPT, UR9, UR21, UPT ;  /* 0x000000150900728c */ /* 0x000fe4000bf04070 */
[----:B------:R-:W-:Y:S02]  /*1110*/  ULEA.HI UR9, UR4, 0xffffff80, URZ, 0x8 ;  /* 0xffffff8004097891 */ /* 0x000fe4000f8f40ff */
[----:B------:R-:W-:Y:S02]  /*1120*/  USEL UR5, URZ, 0xffffffff, !UP0 ;  /* 0xffffffffff057887 */ /* 0x000fe4000c000000 */
[----:B------:R-:W-:Y:S02]  /*1130*/  USHF.R.U32.HI UR4, URZ, 0x5, UR9 ;  /* 0x00000005ff047899 */ /* 0x000fe40008011609 */
[----:B------:R-:W-:Y:S02]  /*1140*/  UIADD3 UR5, UPT, UPT, URZ, -UR5, URZ ;  /* 0x80000005ff057290 */ /* 0x000fe4000fffe0ff */
[----:B------:R-:W-:-:S03]  /*1150*/  UIADD3 UR8, UPT, UPT, -UR4, 0x4, URZ ;  /* 0x0000000404087890 */ /* 0x000fc6000fffe1ff */
[----:B------:R-:W-:Y:S02]  /*1160*/  UMOV UR4, URZ ;  /* 0x000000ff00047c82 */ /* 0x000fe40008000000 */
[----:B------:R-:W-:Y:S02]  /*1170*/  UIMAD.WIDE.U32 UR4, UR25, UR26, UR4 ;  /* 0x0000001a190472a5 */ /* 0x000fe4000f8e0004 */
[----:B------:R-:W-:Y:S02]  /*1180*/  UIMAD UR26, UR8, 0x4, UR10 ;  /* 0x00000004081a78a4 */ /* 0x000fe4000f8e020a */
[----:B------:R-:W-:Y:S02]  /*1190*/  UIMAD UR8, UR25, UR27, URZ ;  /* 0x0000001b190872a4 */ /* 0x000fe4000f8e02ff */
[----:B------:R-:W-:Y:S02]  /*11a0*/  UISETP.EQ.AND UP1, UPT, UR26, -0x8, UPT ;  /* 0xfffffff81a00788c */ /* 0x000fe4000bf22270 */
[----:B------:R-:W-:-:S02]  /*11b0*/  UIADD3 UR23, UPT, UPT, UR8, UR5, URZ ;  /* 0x0000000508177290 */ /* 0x000fc4000fffe0ff */
[----:B------:R-:W-:Y:S02]  /*11c0*/  UISETP.EQ.AND UP4, UPT, UR26, URZ, UPT ;  /* 0x000000ff1a00728c */ /* 0x000fe4000bf82270 */
[----:B------:R-:W-:Y:S02]  /*11d0*/  UISETP.GT.U32.AND UP2, UPT, UR8, UR23, UPT ;  /* 0x000000170800728c */ /* 0x000fe4000bf44070 */
[----:B------:R-:W-:Y:S02]  /*11e0*/  UISETP.EQ.AND UP0, UPT, UR26, -0x4, UPT ;  /* 0xfffffffc1a00788c */ /* 0x000fe4000bf02270 */
[----:B------:R-:W-:Y:S01]  /*11f0*/  UP2UR UR4, UPR, URZ, 0x10 ;  /* 0x00000010ff047883 */ /* 0x000fe20008000000 */
[----:B------:R-:W-:Y:S01]  /*1200*/  @UP1 UMOV UR8, UR6 ;  /* 0x0000000600081c82 */ /* 0x000fe20008000000 */
[----:B------:R-:W-:Y:S02]  /*1210*/  UISETP.EQ.AND UP3, UPT, UR26, 0x4, UPT ;  /* 0x000000041a00788c */ /* 0x000fe4000bf62270 */
[----:B------:R-:W-:-:S02]  /*1220*/  USEL UR4, URZ, 0xffffffff, !UP2 ;  /* 0xffffffffff047887 */ /* 0x000fc4000d000000 */
[----:B------:R-:W-:Y:S02]  /*1230*/  UISETP.EQ.AND UP1, UPT, UR26, URZ, UPT ;  /* 0x000000ff1a00728c */ /* 0x000fe4000bf22270 */
[----:B------:R-:W-:Y:S02]  /*1240*/  UISETP.EQ.AND UP2, UPT, UR26, 0x4, UPT ;  /* 0x000000041a00788c */ /* 0x000fe4000bf42270 */
[----:B------:R-:W-:Y:S02]  /*1250*/  UISETP.EQ.AND UP6, UPT, UR26, 0x8, UPT ;  /* 0x000000081a00788c */ /* 0x000fe4000bfc2270 */
[----:B------:R-:W-:Y:S02]  /*1260*/  UISETP.EQ.AND UP5, UPT, UR26, 0xc, UPT ;  /* 0x0000000c1a00788c */ /* 0x000fe4000bfa2270 */
[----:B------:R-:W-:Y:S02]  /*1270*/  UP2UR UR5, UPR, URZ, 0x8 ;  /* 0x00000008ff057883 */ /* 0x000fe40008000000 */
[----:B------:R-:W-:-:S02]  /*1280*/  UISETP.EQ.AND UP4, UPT, UR26, 0x10, UPT ;  /* 0x000000101a00788c */ /* 0x000fc4000bf82270 */
[----:B------:R-:W-:Y:S02]  /*1290*/  UISETP.EQ.AND UP3, UPT, UR26, 0x14, UPT ;  /* 0x000000141a00788c */ /* 0x000fe4000bf62270 */
[----:B------:R-:W-:Y:S01]  /*12a0*/  UP2UR UR5, UPR, URZ, 0x40 ;  /* 0x00000040ff057883 */ /* 0x000fe20008000000 */
[----:B------:R-:W-:Y:S01]  /*12b0*/  @UP0 UMOV UR8, UR12 ;  /* 0x0000000c00080c82 */ /* 0x000fe20008000000 */
[----:B------:R-:W-:Y:S01]  /*12c0*/  UP2UR UR5, UPR, URZ, 0x20 ;  /* 0x00000020ff057883 */ /* 0x000fe20008000000 */
[----:B------:R-:W-:Y:S01]  /*12d0*/  @UP0 UMOV UR10, UR6 ;  /* 0x00000006000a0c82 */ /* 0x000fe20008000000 */
[----:B------:R-:W-:Y:S01]  /*12e0*/  UP2UR UR5, UPR, URZ, 0x10 ;  /* 0x00000010ff057883 */ /* 0x000fe20008000000 */
[----:B------:R-:W-:Y:S01]  /*12f0*/  @UP1 UMOV UR10, UR12 ;  /* 0x0000000c000a1c82 */ /* 0x000fe20008000000 */
[----:B------:R-:W-:Y:S01]  /*1300*/  @UP1 UMOV UR8, UR13 ;  /* 0x0000000d00081c82 */ /* 0x000fe20008000000 */
[----:B------:R-:W-:Y:S01]  /*1310*/  @UP2 UMOV UR10, UR13 ;  /* 0x0000000d000a2c82 */ /* 0x000fe20008000000 */
[----:B------:R-:W-:Y:S01]  /*1320*/  UP2UR UR5, UPR, URZ, 0x8 ;  /* 0x00000008ff057883 */ /* 0x000fe20008000000 */
[----:B------:R-:W-:Y:S01]  /*1330*/  @UP2 UMOV UR8, UR14 ;  /* 0x0000000e00082c82 */ /* 0x000fe20008000000 */
[----:B------:R-:W-:Y:S01]  /*1340*/  UIADD3 UR4, UPT, UPT, URZ, -UR4, URZ ;  /* 0x80000004ff047290 */ /* 0x000fe2000fffe0ff */
[----:B------:R-:W-:Y:S01]  /*1350*/  @UP6 UMOV UR10, UR14 ;  /* 0x0000000e000a6c82 */ /* 0x000fe20008000000 */
[----:B------:R-:W-:Y:S01]  /*1360*/  @UP6 UMOV UR8, UR15 ;  /* 0x0000000f00086c82 */ /* 0x000fe20008000000 */
[----:B------:R-:W-:Y:S01]  /*1370*/  @UP5 UMOV UR10, UR15 ;  /* 0x0000000f000a5c82 */ /* 0x000fe20008000000 */
[----:B------:R-:W-:Y:S01]  /*1380*/  @UP5 UMOV UR8, UR16 ;  /* 0x0000001000085c82 */ /* 0x000fe20008000000 */
[----:B------:R-:W-:Y:S01]  /*1390*/  UISETP.EQ.AND UP0, UPT, UR26, 0x18, UPT ;  /* 0x000000181a00788c */ /* 0x000fe2000bf02270 */
[----:B------:R-:W-:Y:S01]  /*13a0*/  @UP4 UMOV UR10, UR16 ;  /* 0x00000010000a4c82 */ /* 0x000fe20008000000 */
[----:B------:R-:W-:Y:S01]  /*13b0*/  @UP4 UMOV UR8, UR17 ;  /* 0x0000001100084c82 */ /* 0x000fe20008000000 */
[----:B------:R-:W-:Y:S01]  /*13c0*/  UISETP.EQ.AND UP1, UPT, UR26, 0x1c, UPT ;  /* 0x0000001c1a00788c */ /* 0x000fe2000bf22270 */
[----:B------:R-:W-:Y:S01]  /*13d0*/  @UP3 UMOV UR10, UR17 ;  /* 0x00000011000a3c82 */ /* 0x000fe20008000000 */
[----:B------:R-:W-:Y:S01]  /*13e0*/  @UP3 UMOV UR8, UR22 ;  /* 0x0000001600083c82 */ /* 0x000fe20008000000 */
[----:B------:R-:W-:-:S02]  /*13f0*/  UISETP.EQ.AND UP2, UPT, UR26, 0x20, UPT ;  /* 0x000000201a00788c */ /* 0x000fc4000bf42270 */
[----:B------:R-:W-:Y:S02]  /*1400*/  UISETP.EQ.AND UP3, UPT, UR26, 0x24, UPT ;  /* 0x000000241a00788c */ /* 0x000fe4000bf62270 */
[----:B------:R-:W-:Y:S01]  /*1410*/  UISETP.EQ.AND UP4, UPT, UR26, 0x28, UPT ;  /* 0x000000281a00788c */ /* 0x000fe2000bf82270 */
[----:B------:R-:W-:Y:S01]  /*1420*/  UMOV UR5, UR4 ;  /* 0x0000000400057c82 */ /* 0x000fe20008000000 */
[----:B------:R-:W-:Y:S01]  /*1430*/  UISETP.EQ.AND UP5, UPT, UR26, 0x2c, UPT ;  /* 0x0000002c1a00788c */ /* 0x000fe2000bfa2270 */
[----:B------:R-:W-:Y:S01]  /*1440*/  UMOV UR4, URZ ;  /* 0x000000ff00047c82 */ /* 0x000fe20008000000 */
[----:B------:R-:W-:Y:S02]  /*1450*/  UISETP.EQ.AND UP6, UPT, UR26, 0x30, UPT ;  /* 0x000000301a00788c */ /* 0x000fe4000bfc2270 */
[----:B------:R-:W-:Y:S01]  /*1460*/  UIMAD.WIDE.U32 UR4, UR25, UR27, UR4 ;  /* 0x0000001b190472a5 */ /* 0x000fe2000f8e0004 */
[----:B------:R-:W-:Y:S01]  /*1470*/  @UP0 UMOV UR10, UR22 ;  /* 0x00000016000a0c82 */ /* 0x000fe20008000000 */
[----:B------:R-:W-:Y:S01]  /*1480*/  @UP1 UMOV UR10, UR19 ;  /* 0x00000013000a1c82 */ /* 0x000fe20008000000 */
[----:B------:R-:W-:Y:S01]  /*1490*/  @UP2 UMOV UR10, UR18 ;  /* 0x00000012000a2c82 */ /* 0x000fe20008000000 */
[----:B------:R-:W-:Y:S01]  /*14a0*/  @UP3 UMOV UR10, UR20 ;  /* 0x00000014000a3c82 */ /* 0x000fe20008000000 */
[----:B------:R-:W-:-:S02]  /*14b0*/  @UP4 UMOV UR10, UR21 ;  /* 0x00000015000a4c82 */ /* 0x000fc40008000000 */
[----:B------:R-:W-:Y:S01]  /*14c0*/  UMOV UR25, UR5 ;  /* 0x0000000500197c82 */ /* 0x000fe20008000000 */
[----:B------:R-:W-:Y:S01]  /*14d0*/  @UP5 UMOV UR10, UR23 ;  /* 0x00000017000a5c82 */ /* 0x000fe20008000000 */
[----:B------:R-:W-:Y:S01]  /*14e0*/  UP2UR UR4, UPR, URZ, 0x40 ;  /* 0x00000040ff047883 */ /* 0x000fe20008000000 */
[----:B------:R-:W-:Y:S01]  /*14f0*/  @UP6 UMOV UR10, UR25 ;  /* 0x00000019000a6c82 */ /* 0x000fe20008000000 */
[----:B------:R-:W-:Y:S01]  /*1500*/  ULOP3.LUT UP6, UR9, UR9, 0x1f, URZ, 0xc0, !UPT ;  /* 0x0000001f09097892 */ /* 0x000fe2000f8cc0ff */
[----:B------:R-:W-:Y:S01]  /*1510*/  @UP0 UMOV UR8, UR19 ;  /* 0x0000001300080c82 */ /* 0x000fe20008000000 */
[----:B------:R-:W-:Y:S01]  /*1520*/  @UP1 UMOV UR8, UR18 ;  /* 0x0000001200081c82 */ /* 0x000fe20008000000 */
[----:B------:R-:W-:Y:S01]  /*1530*/  @UP2 UMOV UR8, UR20 ;  /* 0x0000001400082c82 */ /* 0x000fe20008000000 */
[----:B------:R-:W-:Y:S01]  /*1540*/  @UP3 UMOV UR8, UR21 ;  /* 0x0000001500083c82 */ /* 0x000fe20008000000 */
[----:B------:R-:W-:Y:S01]  /*1550*/  @UP4 UMOV UR8, UR23 ;  /* 0x0000001700084c82 */ /* 0x000fe20008000000 */
[----:B------:R-:W-:-:S02]  /*1560*/  @UP5 UMOV UR8, UR25 ;  /* 0x0000001900085c82 */ /* 0x000fc40008000000 */
        /* <DEDUP_REMOVED lines=37> */
.L_x_3:
        /* <DEDUP_REMOVED lines=20> */
[----:B------:R-:W-:Y:S02]  /*1900*/  USHF.R.U32.HI UR4, URZ, UR4, UR10 ;  /* 0x00000004ff047299 */ /* 0x000fe4000801160a */
[----:B------:R-:W-:-:S03]  /*1910*/  ULOP3.LUT UR10, UR24, 0x80000000, URZ, 0xc0, !UPT ;  /* 0x80000000180a7892 */ /* 0x000fc6000f8ec0ff */
[----:B------:R-:W-:Y:S02]  /*1920*/  @UP0 UIADD3 UR5, UPT, UPT, UR4, UR26, URZ ;  /* 0x0000001a04050290 */ /* 0x000fe4000fffe0ff */
[----:B------:R-:W-:Y:S02]  /*1930*/  UISETP.NE.U32.AND UP0, UPT, UR10, URZ, UPT ;  /* 0x000000ff0a00728c */ /* 0x000fe4000bf05070 */
[----:B------:R-:W-:-:S04]  /*1940*/  UIMAD.WIDE.U32 UR4, UR5, -0x36f0255e, URZ ;  /* 0xc90fdaa2050478a5 */ /* 0x000fc8000f8e00ff */
[----:B------:R-:W-:-:S05]  /*1950*/  UISETP.GT.AND UP2, UPT, UR5, URZ, UPT ;  /* 0x000000ff0500728c */ /* 0x000fca000bf44270 */
[----:B------:R-:W-:-:S06]  /*1960*/  @UP0 UIADD3 UR8, UPT, UPT, -UR8, URZ, URZ ;  /* 0x000000ff08080290 */ /* 0x000fcc000fffe1ff */
[----:B------:R-:W-:Y:S01]  /*1970*/  @UP2 USHF.L.U32.HI UR5, UR4, 0x1, UR5 ;  /* 0x0000000104052899 */ /* 0x000fe20008010605 */
[----:B------:R-:W-:Y:S01]  /*1980*/  MOV R5, UR8 ;  /* 0x0000000800057c02 */ /* 0x000fe20008000f00 */
[----:B------:R-:W-:Y:S02]  /*1990*/  @UP2 UIADD3 UR9, UPT, UPT, UR9, 0x1, URZ ;  /* 0x0000000109092890 */ /* 0x000fe4000fffe0ff */
[----:B------:R-:W-:Y:S02]  /*19a0*/  UIADD3 UR4, UPT, UPT, UR5, 0x1, URZ ;  /* 0x0000000105047890 */ /* 0x000fe4000fffe0ff */
        /* <DEDUP_REMOVED lines=8> */
.L_x_2:
[----:B------:R-:W0:Y:S01]  /*1a30*/  LDCU.64 UR26, c[0x0][0x388] ;  /* 0x00007100ff1a77ac */ /* 0x000e220008000a00 */
[----:B------:R-:W1:Y:S01]  /*1a40*/  S2R R11, SR_TID.Y ;  /* 0x00000000000b7919 */ /* 0x000e620000002200 */
[----:B------:R-:W2:Y:S01]  /*1a50*/  S2UR UR4, SR_CTAID.Y ;  /* 0x00000000000479c3 */ /* 0x000ea20000002600 */
[----:B------:R-:W-:Y:S01]  /*1a60*/  FMUL.FTZ R16, R6, R6 ;  /* 0x0000000606107220 */ /* 0x000fe20000410000 */
[----:B------:R-:W-:Y:S01]  /*1a70*/  VOTEU.ANY UP0, P2 ;  /* 0x0000000000ff7886 */ /* 0x000fe20001000100 */
[----:B------:R-:W-:Y:S01]  /*1a80*/  PLOP3.LUT P0, PT, PT, PT, UP0, 0x80, 0x8 ;  /* 0x000000000008781c */ /* 0x000fe20003f0f008 */
[----:B------:R-:W3:Y:S01]  /*1a90*/  S2R R12, SR_TID.X ;  /* 0x00000000000c7919 */ /* 0x000ee20000002100 */
[----:B------:R-:W-:-:S03]  /*1aa0*/  PLOP3.LUT P1, PT, PT, PT, UP0, 0x80, 0x8 ;  /* 0x000000000008781c */ /* 0x000fc60003f2f008 */
[----:B------:R-:W4:Y:S01]  /*1ab0*/  LDC R14, c[0x0][0x364] ;  /* 0x0000d900ff0e7b82 */ /* 0x000f220000000800 */
[----:B0-----:R-:W-:-:S07]  /*1ac0*/  I2FP.F32.S32 R9, UR27 ;  /* 0x0000001b00097c45 */ /* 0x001fce0008201400 */
[----:B------:R-:W-:Y:S01]  /*1ad0*/  @!P0 FMUL.FTZ R3, RZ, R0 ;  /* 0x00000000ff038220 */ /* 0x000fe20000410000 */
[----:B------:R-:W0:Y:S01]  /*1ae0*/  S2UR UR5, SR_CTAID.X ;  /* 0x00000000000579c3 */ /* 0x000e220000002500 */
[----:B------:R-:W-:Y:S02]  /*1af0*/  I2FP.F32.S32 R10, UR26 ;  /* 0x0000001a000a7c45 */ /* 0x000fe40008201400 */
[----:B------:R-:W-:Y:S02]  /*1b00*/  FSETP.GT.FTZ.AND P3, PT, |R9|, 8.50705917302346158658e+37, PT ;  /* 0x7e8000000900780b */ /* 0x000fe40003f74200 */
[----:B------:R-:W-:Y:S01]  /*1b10*/  @!P1 R2UR UR7, R3 ;  /* 0x00000000030792ca */ /* 0x000fe200000e0000 */
[----:B--2---:R-:W-:Y:S01]  /*1b20*/  ULOP3.LUT UR4, UR4, 0xffff, URZ, 0xc0, !UPT ;  /* 0x0000ffff04047892 */ /* 0x004fe2000f8ec0ff */
[----:B------:R-:W-:Y:S01]  /*1b30*/  R2P PR, R5, 0x3 ;  /* 0x0000000305007804 */ /* 0x000fe20000000000 */
[----:B------:R-:W2:Y:S01]  /*1b40*/  LDC R13, c[0x0][0x360] ;  /* 0x0000d800ff0d7b82 */ /* 0x000ea20000000800 */
[----:B------:R-:W-:-:S02]  /*1b50*/  FSETP.GT.FTZ.AND P4, PT, |R10|, 8.50705917302346158658e+37, PT ;  /* 0x7e8000000a00780b */ /* 0x000fc40003f94200 */
[----:B------:R-:W-:Y:S02]  /*1b60*/  FSETP.NEU.FTZ.AND P5, PT, R6, RZ, PT ;  /* 0x000000ff0600720b */ /* 0x000fe40003fbd000 */
[----:B-1----:R-:W-:Y:S02]  /*1b70*/  LOP3.LUT R11, R11, 0xffff, RZ, 0xc0, !PT ;  /* 0x0000ffff0b0b7812 */ /* 0x002fe400078ec0ff */
[----:B----4-:R-:W-:Y:S01]  /*1b80*/  LOP3.LUT R14, R14, 0xffff, RZ, 0xc0, !PT ;  /* 0x0000ffff0e0e7812 */ /* 0x010fe200078ec0ff */
[----:B------:R-:W-:Y:S02]  /*1b90*/  @P3 FMUL.FTZ R9, R9, 0.25 ;  /* 0x3e80000009093820 */ /* 0x000fe40000410000 */
[----:B------:R-:W-:Y:S02]  /*1ba0*/  MOV R8, UR7 ;  /* 0x0000000700087c02 */ /* 0x000fe40008000f00 */
[----:B------:R-:W-:Y:S01]  /*1bb0*/  @P0 MOV R3, 0x37ccf5ce ;  /* 0x37ccf5ce00030802 */ /* 0x000fe20000000f00 */
[----:B------:R1:W-:Y:S01]  /*1bc0*/  MUFU.RCP R5, R9 ;  /* 0x0000000900057308 */ /* 0x0003e20000001000 */
[----:B------:R-:W-:Y:S01]  /*1bd0*/  @!P0 MOV R7, 0x394ca1f9 ;  /* 0x394ca1f900078802 */ /* 0x000fe20000000f00 */
[----:B------:R-:W-:Y:S01]  /*1be0*/  FMUL.FTZ R8, R8, 0.63661974668502807617 ;  /* 0x3f22f98308087820 */ /* 0x000fe20000410000 */
[----:B------:R-:W-:Y:S01]  /*1bf0*/  @P4 FMUL.FTZ R10, R10, 0.25 ;  /* 0x3e8000000a0a4820 */ /* 0x000fe20000410000 */
[C---:B------:R-:W-:Y:S01]  /*1c00*/  @P0 FFMA.FTZ R3, R16.reuse, R3, -0.0013887316454201936722 ;  /* 0xbab6061a10030423 */ /* 0x040fe20000010003 */
[----:B0-----:R-:W-:Y:S01]  /*1c10*/  ULOP3.LUT UR5, UR5, 0xffff, URZ, 0xc0, !UPT ;  /* 0x0000ffff05057892 */ /* 0x001fe2000f8ec0ff */
[----:B------:R-:W-:Y:S01]  /*1c20*/  @!P0 FFMA.FTZ R7, R16, -R7, 0.0083321612328290939331 ;  /* 0x3c08839e10078423 */ /* 0x000fe20000010807 */
[----:B---3--:R-:W-:Y:S01]  /*1c30*/  LOP3.LUT R12, R12, 0xffff, RZ, 0xc0, !PT ;  /* 0x0000ffff0c0c7812 */ /* 0x008fe200078ec0ff */
[C---:B------:R-:W-:Y:S01]  /*1c40*/  @P0 FFMA.FTZ R4, R16.reuse, R3, 0.041666645556688308716 ;  /* 0x3d2aaaa510040423 */ /* 0x040fe20000010003 */
[----:B------:R-:W0:Y:S01]  /*1c50*/  F2I.FTZ.NTZ R8, R8 ;  /* 0x0000000800087305 */ /* 0x000e220000213100 */
[C---:B-1----:R-:W-:Y:S01]  /*1c60*/  @!P0 FFMA.FTZ R9, R16.reuse, R7, -0.16666655242443084717 ;  /* 0xbe2aaaa310098423 */ /* 0x042fe20000010007 */
[----:B--2---:R-:W-:Y:S01]  /*1c70*/  LOP3.LUT R13, R13, 0xffff, RZ, 0xc0, !PT ;  /* 0x0000ffff0d0d7812 */ /* 0x004fe200078ec0ff */
[----:B------:R-:W-:Y:S01]  /*1c80*/  @P0 FFMA.FTZ R7, R16, R4, -0.5 ;  /* 0xbf00000010070423 */ /* 0x000fe20000010004 */
[----:B------:R-:W-:-:S02]  /*1c90*/  IMAD R3, R14, UR4, R11 ;  /* 0x000000040e037c24 */ /* 0x000fc4000f8e020b */
[C---:B------:R-:W-:Y:S01]  /*1ca0*/  @!P0 FMUL.FTZ R9, R16.reuse, R9 ;  /* 0x0000000910098220 */ /* 0x040fe20000410000 */
[----:B------:R-:W-:Y:S01]  /*1cb0*/  @P0 FFMA.FTZ R14, R16, R7, 1 ;  /* 0x3f800000100e0423 */ /* 0x000fe20000010007 */
[----:B------:R-:W1:Y:S02]  /*1cc0*/  MUFU.RCP R10, R10 ;  /* 0x0000000a000a7308 */ /* 0x000e640000001000 */
[-C--:B------:R-:W-:Y:S01]  /*1cd0*/  @!P0 FFMA.FTZ R14, R9, R6.reuse, R6 ;  /* 0x00000006090e8223 */ /* 0x080fe20000010006 */
[----:B------:R-:W-:Y:S01]  /*1ce0*/  IMAD R4, R13, UR5, R12 ;  /* 0x000000050d047c24 */ /* 0x000fe2000f8e020c */
[----:B------:R-:W-:Y:S01]  /*1cf0*/  I2FP.F32.U32 R12, R3 ;  /* 0x00000003000c7245 */ /* 0x000fe20000201000 */
[----:B------:R-:W-:Y:S02]  /*1d00*/  HFMA2 R16, -RZ, RZ, 1.9462890625, 0 ;  /* 0x3fc90000ff107431 */ /* 0x000fe400000001ff */
[----:B------:R-:W-:Y:S01]  /*1d10*/  @P1 FADD.FTZ R14, -R14, -RZ ;  /* 0x800000ff0e0e1221 */ /* 0x000fe20000010100 */
[----:B------:R-:W-:Y:S01]  /*1d20*/  @!P5 FMUL.FTZ R14, RZ, R6 ;  /* 0x00000006ff0ed220 */ /* 0x000fe20000410000 */
[----:B------:R-:W-:Y:S01]  /*1d30*/  MOV R6, UR7 ;  /* 0x0000000700067c02 */ /* 0x000fe20008000f00 */
[----:B------:R-:W-:Y:S01]  /*1d40*/  @P3 FMUL.FTZ R12, R12, 0.25 ;  /* 0x3e8000000c0c3820 */ /* 0x000fe20000410000 */
[----:B------:R-:W-:-:S02]  /*1d50*/  I2FP.F32.U32 R7, R4 ;  /* 0x0000000400077245 */ /* 0x000fc40000201000 */
[----:B0-----:R-:W-:Y:S01]  /*1d60*/  I2FP.F32.S32 R11, R8 ;  /* 0x00000008000b7245 */ /* 0x001fe20000201400 */
[----:B------:R-:W-:Y:S01]  /*1d70*/  FFMA.FTZ R5, R5, R12, -0.5 ;  /* 0xbf00000005057423 */ /* 0x000fe2000001000c */
[----:B------:R-:W-:Y:S01]  /*1d80*/  FSETP.GT.FTZ.AND P0, PT, |R6|, 48039, PT ;  /* 0x473ba7000600780b */ /* 0x000fe20003f14200 */
[----:B------:R-:W-:Y:S02]  /*1d90*/  @P4 FMUL.FTZ R7, R7, 0.25 ;  /* 0x3e80000007074820 */ /* 0x000fe40000410000 */
[----:B------:R-:W-:Y:S01]  /*1da0*/  FFMA.FTZ R12, R11, -R16, UR7 ;  /* 0x000000070b0c7e23 */ /* 0x000fe20008010810 */
[----:B------:R-:W-:Y:S01]  /*1db0*/  FMUL.FTZ R9, R5, R14 ;  /* 0x0000000e05097220 */ /* 0x000fe20000410000 */
[----:B-1----:R-:W-:Y:S02]  /*1dc0*/  FFMA.FTZ R7, R10, R7, -0.5 ;  /* 0xbf0000000a077423 */ /* 0x002fe40000010007 */
[----:B------:R-:W-:Y:S02]  /*1dd0*/  FFMA.FTZ R12, R11, -0.00048351287841796875, R12 ;  /* 0xb9fd80000b0c7823 */ /* 0x000fe4000001000c */
[----:B------:R-:W-:-:S02]  /*1de0*/  FFMA.FTZ R6, R2, R7, -R9 ;  /* 0x0000000702067223 */ /* 0x000fc40000010809 */
[C---:B------:R-:W-:Y:S02]  /*1df0*/  FFMA.FTZ R12, R11.reuse, -3.1385570764541625977e-07, R12 ;  /* 0xb4a880000b0c7823 */ /* 0x040fe4000001000c */
[----:B------:R-:W-:Y:S02]  /*1e00*/  FADD.FTZ R6, R6, 0.5 ;  /* 0x3f00000006067421 */ /* 0x000fe40000010000 */
[----:B------:R-:W-:Y:S01]  /*1e10*/  FFMA.FTZ R11, R11, -6.0771006282767103812e-11, R12 ;  /* 0xae85a3090b0b7823 */ /* 0x000fe2000001000c */
[----:B------:R-:W-:Y:S06]  /*1e20*/  @!P0 BRA `(.L_x_4) ;  /* 0x0000000800e48947 */ /* 0x000fec0003800000 */
[----:B------:R-:W0:Y:S01]  /*1e30*/  LDCU.128 UR8, c[0x3][URZ] ;  /* 0x00c00000ff0877ac */ /* 0x000e220008000c00 */
[----:B------:R-:W-:-:S04]  /*1e40*/  USHF.L.U32 UR4, UR7, 0x8, URZ ;  /* 0x0000000807047899 */ /* 0x000fc800080006ff */
[----:B------:R-:W-:-:S03]  /*1e50*/  ULOP3.LUT UR14, UR4, 0x80000000, URZ, 0xfc, !UPT ;  /* 0x80000000040e7892 */ /* 0x000fc6000f8efcff */
[----:B------:R-:W-:Y:S01]  /*1e60*/  UMOV UR4, URZ ;  /* 0x000000ff00047c82 */ /* 0x000fe20008000000 */
[----:B0-----:R-:W-:Y:S02]  /*1e70*/  UIMAD UR5, UR14, UR9, URZ ;  /* 0x000000090e0572a4 */ /* 0x001fe4000f8e02ff */
[----:B------:R-:W-:Y:S02]  /*1e80*/  UIMAD UR6, UR14, UR10, URZ ;  /* 0x0000000a0e0672a4 */ /* 0x000fe4000f8e02ff */
[----:B------:R-:W-:-:S07]  /*1e90*/  UIMAD.WIDE.U32 UR12, UR14, UR8, UR4 ;  /* 0x000000080e0c72a5 */ /* 0x000fce000f8e0004 */
[----:B------:R-:W-:Y:S02]  /*1ea0*/  UMOV UR15, UR13 ;  /* 0x0000000d000f7c82 */ /* 0x000fe40008000000 */
[----:B------:R-:W-:Y:S02]  /*1eb0*/  UISETP.GT.U32.AND UP0, UPT, UR5, UR15, UPT ;  /* 0x0000000f0500728c */ /* 0x000fe4000bf04070 */
[----:B------:R-:W0:Y:S02]  /*1ec0*/  LDCU.64 UR12, c[0x3][0x10] ;  /* 0x00c00200ff0c77ac */ /* 0x000e240008000a00 */
        /* <DEDUP_REMOVED lines=12> */
[----:B------:R-:W-:Y:S02]  /*1f90*/  UIMAD.WIDE.U32 UR4, UR14, UR10, UR4 ;  /* 0x0000000a0e0472a5 */ /* 0x000fe4000f8e0004 */
[----:B0-----:R-:W-:Y:S02]  /*1fa0*/  UIMAD UR10, UR14, UR13, URZ ;  /* 0x0000000d0e0a72a4 */ /* 0x001fe4000f8e02ff */
        /* <DEDUP_REMOVED lines=71> */
[----:B------:R-:W-:Y:S01]  /*2420*/  UP2UR UR4, UPR, URZ, 0x40 ;  /* 0x00000040ff047883 */ /* 0x000fe20008000000 */
[----:B------:R-:W-:Y:S02]  /*2430*/  @UP4 UMOV UR10, UR21 ;  /* 0x00000015000a4c82 */ /* 0x000fe40008000000 */
[----:B------:R-:W-:Y:S01]  /*2440*/  @UP5 UMOV UR10, UR23 ;  /* 0x00000017000a5c82 */ /* 0x000fe20008000000 */
[----:B------:R-:W-:Y:S01]  /*2450*/  @UP0 UMOV UR8, UR19 ;  /* 0x0000001300080c82 */ /* 0x000fe20008000000 */
[----:B------:R-:W-:Y:S01]  /*2460*/  @UP6 UMOV UR10, UR25 ;  /* 0x00000019000a6c82 */ /* 0x000fe20008000000 */
[----:B------:R-:W-:Y:S01]  /*2470*/  @UP1 UMOV UR8, UR18 ;  /* 0x0000001200081c82 */ /* 0x000fe20008000000 */
[----:B------:R-:W-:Y:S01]  /*2480*/  UMOV UR5, UR10 ;  /* 0x0000000a00057c82 */ /* 0x000fe20008000000 */
[----:B------:R-:W-:Y:S01]  /*2490*/  ULOP3.LUT UP6, UR10, UR9, 0x1f, URZ, 0xc0, !UPT ;  /* 0x0000001f090a7892 */ /* 0x000fe2000f8cc0ff */
[----:B------:R-:W-:Y:S01]  /*24a0*/  @UP2 UMOV UR8, UR20 ;  /* 0x0000001400082c82 */ /* 0x000fe20008000000 */
[----:B------:R-:W-:Y:S01]  /*24b0*/  @UP3 UMOV UR8, UR21 ;  /* 0x0000001500083c82 */ /* 0x000fe20008000000 */
[----:B------:R-:W-:Y:S01]  /*24c0*/  @UP4 UMOV UR8, UR23 ;  /* 0x0000001700084c82 */ /* 0x000fe20008000000 */
[----:B------:R-:W-:Y:S01]  /*24d0*/  UMOV UR12, UR15 ;  /* 0x0000000f000c7c82 */ /* 0x000fe20008000000 */
[----:B------:R-:W-:Y:S01]  /*24e0*/  @UP5 UMOV UR8, UR25 ;  /* 0x0000001900085c82 */ /* 0x000fe20008000000 */
[----:B------:R-:W-:Y:S01]  /*24f0*/  UMOV UR15, UR11 ;  /* 0x0000000b000f7c82 */ /* 0x000fe20008000000 */
        /* <DEDUP_REMOVED lines=38> */
.L_x_5:
[----:B------:R-:W-:Y:S02]  /*2760*/  USHF.L.U32.HI UR10, UR5, 0x2, UR11 ;  /* 0x00000002050a7899 */ /* 0x000fe4000801060b */
[----:B------:R-:W-:Y:S02]  /*2770*/  USHF.L.U32 UR5, UR5, 0x2, URZ ;  /* 0x0000000205057899 */ /* 0x000fe400080006ff */
[----:B------:R-:W-:Y:S02]  /*2780*/  USHF.R.U32.HI UR8, URZ, 0x1f, UR10 ;  /* 0x0000001fff087899 */ /* 0x000fe4000801160a */
[----:B------:R-:W-:Y:S02]  /*2790*/  ULOP3.LUT UR7, UR7, 0x80000000, URZ, 0xc0, !UPT ;  /* 0x8000000007077892 */ /* 0x000fe4000f8ec0ff */
        /* <DEDUP_REMOVED lines=19> */
[----:B------:R-:W-:Y:S02]  /*28d0*/  UISETP.NE.U32.AND UP0, UPT, UR7, URZ, UPT ;  /* 0x000000ff0700728c */ /* 0x000fe4000bf05070 */
[----:B------:R-:W-:Y:S02]  /*28e0*/  UIMAD.WIDE.U32 UR4, UR10, -0x36f0255e, URZ ;  /* 0xc90fdaa20a0478a5 */ /* 0x000fe4000f8e00ff */
[----:B------:R-:W-:Y:S02]  /*28f0*/  @UP1 ULOP3.LUT UR7, UR7, 0x80000000, URZ, 0x3c, !UPT ;  /* 0x8000000007071892 */ /* 0x000fe4000f8e3cff */
[----:B------:R-:W-:-:S05]  /*2900*/  UISETP.GT.AND UP2, UPT, UR5, URZ, UPT ;  /* 0x000000ff0500728c */ /* 0x000fca000bf44270 */
[----:B------:R-:W-:-:S06]  /*2910*/  @UP0 UIADD3 UR8, UPT, UPT, -UR8, URZ, URZ ;  /* 0x000000ff08080290 */ /* 0x000fcc000fffe1ff */
[----:B------:R-:W-:Y:S01]  /*2920*/  @UP2 USHF.L.U32.HI UR5, UR4, 0x1, UR5 ;  /* 0x0000000104052899 */ /* 0x000fe20008010605 */
[----:B------:R-:W-:Y:S01]  /*2930*/  MOV R8, UR8 ;  /* 0x0000000800087c02 */ /* 0x000fe20008000f00 */
[----:B------:R-:W-:Y:S02]  /*2940*/  @UP2 UIADD3 UR9, UPT, UPT, UR9, 0x1, URZ ;  /* 0x0000000109092890 */ /* 0x000fe4000fffe0ff */
[----:B------:R-:W-:Y:S02]  /*2950*/  UIADD3 UR4, UPT, UPT, UR5, 0x1, URZ ;  /* 0x0000000105047890 */ /* 0x000fe4000fffe0ff */
[----:B------:R-:W-:Y:S02]  /*2960*/  UIADD3 UR5, UPT, UPT, -UR9, 0x7e, URZ ;  /* 0x0000007e09057890 */ /* 0x000fe4000fffe1ff */
[----:B------:R-:W-:-:S04]  /*2970*/  ULEA.HI UR4, UR4, 0x1, URZ, 0x19 ;  /* 0x0000000104047891 */ /* 0x000fc8000f8fc8ff */
[----:B------:R-:W-:-:S04]  /*2980*/  USHF.R.U32.HI UR4, URZ, 0x1, UR4 ;  /* 0x00000001ff047899 */ /* 0x000fc80008011604 */
[----:B------:R-:W-:-:S04]  /*2990*/  ULEA UR4, UR5, UR4, 0x17 ;  /* 0x0000000405047291 */ /* 0x000fc8000f8eb8ff */
[----:B------:R-:W-:-:S06]  /*29a0*/  ULOP3.LUT UR4, UR7, UR4, URZ, 0xfc, !UPT ;  /* 0x0000000407047292 */ /* 0x000fcc000f8efcff */
[----:B------:R-:W-:-:S07]  /*29b0*/  MOV R11, UR4 ;  /* 0x00000004000b7c02 */ /* 0x000fce0008000f00 */
.L_x_4:
[----:B------:R-:W-:Y:S01]  /*29c0*/  VOTEU.ANY UP0, P2 ;  /* 0x0000000000ff7886 */ /* 0x000fe20001000100 */
[----:B------:R-:W-:Y:S01]  /*29d0*/  PLOP3.LUT P0, PT, PT, PT, UP0, 0x80, 0x8 ;  /* 0x000000000008781c */ /* 0x000fe20003f0f008 */
[----:B------:R-:W0:Y:S01]  /*29e0*/  LDCU UR7, c[0x0][0x390] ;  /* 0x00007200ff0777ac */ /* 0x000e220008000800 */
[----:B------:R-:W-:Y:S01]  /*29f0*/  PLOP3.LUT P1, PT, PT, PT, UP0, 0x80, 0x8 ;  /* 0x000000000008781c */ /* 0x000fe20003f2f008 */
[----:B------:R-:W-:Y:S01]  /*2a00*/  FMUL.FTZ R13, R11, R11 ;  /* 0x0000000b0b0d7220 */ /* 0x000fe20000410000 */
[----:B------:R-:W-:Y:S02]  /*2a10*/  IADD3 R8, PT, PT, R8, 0x1, RZ ;  /* 0x0000000108087810 */ /* 0x000fe40007ffe0ff */
[----:B------:R-:W-:-:S07]  /*2a20*/  MOV R12, 0x3fc90000 ;  /* 0x3fc90000000c7802 */ /* 0x000fce0000000f00 */
[----:B------:R-:W-:-:S05]  /*2a30*/  @!P0 FMUL.FTZ R0, RZ, R0 ;  /* 0x00000000ff008220 */ /* 0x000fca0000410000 */
[----:B0-----:R-:W-:Y:S02]  /*2a40*/  @!P1 R2UR UR7, R0 ;  /* 0x00000000000792ca */ /* 0x001fe400000e0000 */
[----:B------:R-:W-:-:S11]  /*2a50*/  R2P PR, R8, 0x3 ;  /* 0x0000000308007804 */ /* 0x000fd60000000000 */
[----:B------:R-:W-:Y:S02]  /*2a60*/  MOV R0, UR7 ;  /* 0x0000000700007c02 */ /* 0x000fe40008000f00 */
[----:B------:R-:W-:Y:S02]  /*2a70*/  @!P0 MOV R2, 0x394ca1f9 ;  /* 0x394ca1f900028802 */ /* 0x000fe40000000f00 */
[----:B------:R-:W-:Y:S01]  /*2a80*/  MOV R14, UR7 ;  /* 0x00000007000e7c02 */ /* 0x000fe20008000f00 */
[----:B------:R-:W-:Y:S01]  /*2a90*/  FMUL.FTZ R8, R0, 0.63661974668502807617 ;  /* 0x3f22f98300087820 */ /* 0x000fe20000410000 */
[----:B------:R-:W-:Y:S01]  /*2aa0*/  @P0 MOV R0, 0x37ccf5ce ;  /* 0x37ccf5ce00000802 */ /* 0x000fe20000000f00 */
[C---:B------:R-:W-:Y:S01]  /*2ab0*/  @!P0 FFMA.FTZ R2, R13.reuse, -R2, 0.0083321612328290939331 ;  /* 0x3c08839e0d028423 */ /* 0x040fe20000010802 */
[----:B------:R-:W-:Y:S01]  /*2ac0*/  FSETP.GT.FTZ.AND P2, PT, |R14|, 48039, PT ;  /* 0x473ba7000e00780b */ /* 0x000fe20003f54200 */
[----:B------:R-:W0:Y:S02]  /*2ad0*/  F2I.FTZ.NTZ R10, R8 ;  /* 0x00000008000a7305 */ /* 0x000e240000213100 */
[C---:B------:R-:W-:Y:S01]  /*2ae0*/  @P0 FFMA.FTZ R0, R13.reuse, R0, -0.0013887316454201936722 ;  /* 0xbab6061a0d000423 */ /* 0x040fe20000010000 */
[----:B------:R-:W-:-:S03]  /*2af0*/  @!P0 FFMA.FTZ R2, R13, R2, -0.16666655242443084717 ;  /* 0xbe2aaaa30d028423 */ /* 0x000fc60000010002 */
[C---:B------:R-:W-:Y:S01]  /*2b00*/  @P0 FFMA.FTZ R0, R13.reuse, R0, 0.041666645556688308716 ;  /* 0x3d2aaaa50d000423 */ /* 0x040fe20000010000 */
[----:B------:R-:W-:-:S03]  /*2b10*/  @!P0 FMUL.FTZ R2, R13, R2 ;  /* 0x000000020d028220 */ /* 0x000fc60000410000 */
[----:B------:R-:W-:Y:S01]  /*2b20*/  @P0 FFMA.FTZ R0, R13, R0, -0.5 ;  /* 0xbf0000000d000423 */ /* 0x000fe20000010000 */
[----:B0-----:R-:W-:-:S05]  /*2b30*/  I2FP.F32.S32 R9, R10 ;  /* 0x0000000a00097245 */ /* 0x001fca0000201400 */
[----:B------:R-:W-:Y:S01]  /*2b40*/  FFMA.FTZ R8, R9, -R12, UR7 ;  /* 0x0000000709087e23 */ /* 0x000fe2000801080c */
[----:B------:R-:W-:Y:S01]  /*2b50*/  @P0 FFMA.FTZ R12, R13, R0, 1 ;  /* 0x3f8000000d0c0423 */ /* 0x000fe20000010000 */
[----:B------:R-:W-:Y:S02]  /*2b60*/  @!P0 FFMA.FTZ R12, R2, R11, R11 ;  /* 0x0000000b020c8223 */ /* 0x000fe4000001000b */
[C---:B------:R-:W-:Y:S02]  /*2b70*/  FFMA.FTZ R8, R9.reuse, -0.00048351287841796875, R8 ;  /* 0xb9fd800009087823 */ /* 0x040fe40000010008 */
[----:B------:R-:W-:Y:S02]  /*2b80*/  @P1 FADD.FTZ R12, -R12, -RZ ;  /* 0x800000ff0c0c1221 */ /* 0x000fe40000010100 */
[----:B------:R-:W-:-:S04]  /*2b90*/  FFMA.FTZ R8, R9, -3.1385570764541625977e-07, R8 ;  /* 0xb4a8800009087823 */ /* 0x000fc80000010008 */
[----:B------:R-:W-:Y:S01]  /*2ba0*/  FFMA.FTZ R9, R9, -6.0771006282767103812e-11, R8 ;  /* 0xae85a30909097823 */ /* 0x000fe20000010008 */
[----:B------:R-:W-:Y:S06]  /*2bb0*/  @!P2 BRA `(.L_x_6) ;  /* 0x0000000800d0a947 */ /* 0x000fec0003800000 */
[----:B------:R-:W0:Y:S01]  /*2bc0*/  LDCU.128 UR8, c[0x3][URZ] ;  /* 0x00c00000ff0877ac */ /* 0x000e220008000c00 */
[----:B------:R-:W-:Y:S01]  /*2bd0*/  USHF.L.U32 UR20, UR7, 0x8, URZ ;  /* 0x0000000807147899 */ /* 0x000fe200080006ff */
[----:B------:R-:W-:Y:S01]  /*2be0*/  UMOV UR4, URZ ;  /* 0x000000ff00047c82 */ /* 0x000fe20008000000 */
[----:B------:R-:W-:Y:S02]  /*2bf0*/  UMOV UR25, 0x1c ;  /* 0x0000001c00197882 */ /* 0x000fe40000000000 */
[----:B------:R-:W-:-:S04]  /*2c00*/  ULOP3.LUT UR20, UR20, 0x80000000, URZ, 0xfc, !UPT ;  /* 0x8000000014147892 */ /* 0x000fc8000f8efcff */
[----:B0-----:R-:W-:Y:S02]  /*2c10*/  UIMAD UR5, UR20, UR9, URZ ;  /* 0x00000009140572a4 */ /* 0x001fe4000f8e02ff */
[----:B------:R-:W-:Y:S02]  /*2c20*/  UIMAD UR22, UR20, UR8, URZ ;  /* 0x00000008141672a4 */ /* 0x000fe4000f8e02ff */
[----:B------:R-:W-:Y:S02]  /*2c30*/  UIMAD.WIDE.U32 UR18, UR20, UR8, UR4 ;  /* 0x00000008141272a5 */ /* 0x000fe4000f8e0004 */
[----:B------:R-:W-:-:S05]  /*2c40*/  UIMAD UR18, UR20, UR10, URZ ;  /* 0x0000000a141272a4 */ /* 0x000fca000f8e02ff */
[----:B------:R-:W-:Y:S02]  /*2c50*/  UMOV UR21, UR19 ;  /* 0x0000001300157c82 */ /* 0x000fe40008000000 */
[----:B------:R-:W-:-:S04]  /*2c60*/  UISETP.GT.U32.AND UP0, UPT, UR5, UR21, UPT ;  /* 0x000000150500728c */ /* 0x000fc8000bf04070 */
[----:B------:R-:W-:-:S04]  /*2c70*/  USEL UR4, URZ, 0xffffffff, !UP0 ;  /* 0xffffffffff047887 */ /* 0x000fc8000c000000 */
[----:B------:R-:W-:-:S07]  /*2c80*/  UIADD3 UR4, UPT, UPT, URZ, -UR4, URZ ;  /* 0x80000004ff047290 */ /* 0x000fce000fffe0ff */
[----:B------:R-:W-:Y:S01]  /*2c90*/  UMOV UR5, UR4 ;  /* 0x0000000400057c82 */ /* 0x000fe20008000000 */
[----:B------:R-:W-:Y:S02]  /*2ca0*/  UMOV UR4, URZ ;  /* 0x000000ff00047c82 */ /* 0x000fe40008000000 */
[----:B------:R-:W-:-:S04]  /*2cb0*/  UIMAD.WIDE.U32 UR4, UR20, UR9, UR4 ;  /* 0x00000009140472a5 */ /* 0x000fc8000f8e0004 */
[----:B------:R-:W-:-:S04]  /*2cc0*/  UIADD3 UR9, UPT, UPT, UR5, UR18, URZ ;  /* 0x0000001205097290 */ /* 0x000fc8000fffe0ff */
[----:B------:R-:W-:Y:S01]  /*2cd0*/  UISETP.GT.U32.AND UP0, UPT, UR18, UR9, UPT ;  /* 0x000000091200728c */ /* 0x000fe2000bf04070 */
[----:B------:R-:W0:Y:S03]  /*2ce0*/  LDCU.64 UR18, c[0x3][0x10] ;  /* 0x00c00200ff1277ac */ /* 0x000e260008000a00 */
        /* <DEDUP_REMOVED lines=8> */
[----:B0-----:R-:W-:Y:S02]  /*2d70*/  UIMAD UR10, UR20, UR18, URZ ;  /* 0x00000012140a72a4 */ /* 0x001fe4000f8e02ff */
[----:B------:R-:W-:-:S04]  /*2d80*/  USEL UR4, URZ, 0xffffffff, !UP0 ;  /* 0xffffffffff047887 */ /* 0x000fc8000c000000 */
[----:B------:R-:W-:-:S07]  /*2d90*/  UIADD3 UR4, UPT, UPT, URZ, -UR4, URZ ;  /* 0x80000004ff047290 */ /* 0x000fce000fffe0ff */
[----:B------:R-:W-:Y:S01]  /*2da0*/  UMOV UR5, UR4 ;  /* 0x0000000400057c82 */ /* 0x000fe20008000000 */
[----:B------:R-:W-:Y:S02]  /*2db0*/  UMOV UR4, URZ ;  /* 0x000000ff00047c82 */ /* 0x000fe40008000000 */
[----:B------:R-:W-:Y:S02]  /*2dc0*/  UIMAD.WIDE.U32 UR4, UR20, UR11, UR4 ;  /* 0x0000000b140472a5 */ /* 0x000fe4000f8e0004 */
[----:B------:R-:W-:Y:S02]  /*2dd0*/  USHF.L.U32 UR4, UR7, 0x1, URZ ;  /* 0x0000000107047899 */ /* 0x000fe400080006ff */
[----:B------:R-:W-:Y:S02]  /*2de0*/  UIADD3 UR24, UPT, UPT, UR5, UR10, URZ ;  /* 0x0000000a05187290 */ /* 0x000fe4000fffe0ff */
[----:B------:R-:W-:Y:S02]  /*2df0*/  UIMAD UR11, UR20, UR19, URZ ;  /* 0x00000013140b72a4 */ /* 0x000fe4000f8e02ff */
[----:B------:R-:W-:-:S02]  /*2e00*/  UISETP.GT.U32.AND UP0, UPT, UR10, UR24, UPT ;  /* 0x000000180a00728c */ /* 0x000fc4000bf04070 */
[----:B------:R-:W-:Y:S02]  /*2e10*/  ULEA.HI UR10, UR4, 0xffffff80, URZ, 0x8 ;  /* 0xffffff80040a7891 */ /* 0x000fe4000f8f40ff */
[----:B------:R-:W-:Y:S02]  /*2e20*/  USEL UR5, URZ, 0xffffffff, !UP0 ;  /* 0xffffffffff057887 */ /* 0x000fe4000c000000 */
[----:B------:R-:W-:Y:S02]  /*2e30*/  USHF.R.U32.HI UR4, URZ, 0x5, UR10 ;  /* 0x00000005ff047899 */ /* 0x000fe4000801160a */
[----:B------:R-:W-:Y:S02]  /*2e40*/  UIADD3 UR5, UPT, UPT, URZ, -UR5, URZ ;  /* 0x80000005ff057290 */ /* 0x000fe4000fffe0ff */
[----:B------:R-:W-:-:S04]  /*2e50*/  UIADD3 UR4, UPT, UPT, -UR4, 0x4, URZ ;  /* 0x0000000404047890 */ /* 0x000fc8000fffe1ff */
[----:B------:R-:W-:-:S03]  /*2e60*/  UIMAD UR25, UR4, 0x4, UR25 ;  /* 0x00000004041978a4 */ /* 0x000fc6000f8e0219 */
[----:B------:R-:W-:Y:S01]  /*2e70*/  UMOV UR4, URZ ;  /* 0x000000ff00047c82 */ /* 0x000fe20008000000 */
[----:B------:R-:W-:Y:S02]  /*2e80*/  UISETP.EQ.AND UP1, UPT, UR25, -0x8, UPT ;  /* 0xfffffff81900788c */ /* 0x000fe4000bf22270 */
[----:B------:R-:W-:Y:S02]  /*2e90*/  UIMAD.WIDE.U32 UR4, UR20, UR18, UR4 ;  /* 0x00000012140472a5 */ /* 0x000fe4000f8e0004 */
[----:B------:R-:W-:Y:S02]  /*2ea0*/  UISETP.EQ.AND UP4, UPT, UR25, URZ, UPT ;  /* 0x000000ff1900728c */ /* 0x000fe4000bf82270 */
[----:B------:R-:W-:Y:S02]  /*2eb0*/  UIADD3 UR8, UPT, UPT, UR11, UR5, URZ ;  /* 0x000000050b087290 */ /* 0x000fe4000fffe0ff */
[----:B------:R-:W-:Y:S02]  /*2ec0*/  UISETP.EQ.AND UP3, UPT, UR25, 0x4, UPT ;  /* 0x000000041900788c */ /* 0x000fe4000bf62270 */
[----:B------:R-:W-:-:S02]  /*2ed0*/  UISETP.GT.U32.AND UP2, UPT, UR11, UR8, UPT ;  /* 0x000000080b00728c */ /* 0x000fc4000bf44070 */
[----:B------:R-:W-:Y:S02]  /*2ee0*/  UP2UR UR4, UPR, URZ, 0x10 ;  /* 0x00000010ff047883 */ /* 0x000fe40008000000 */
[----:B------:R-:W-:Y:S02]  /*2ef0*/  UISETP.EQ.AND UP0, UPT, UR25, -0x4, UPT ;  /* 0xfffffffc1900788c */ /* 0x000fe4000bf02270 */
[----:B------:R-:W-:Y:S01]  /*2f00*/  UP2UR UR4, UPR, URZ, 0x8 ;  /* 0x00000008ff047883 */ /* 0x000fe20008000000 */
[----:B------:R-:W-:Y:S01]  /*2f10*/  @UP1 UMOV UR11, UR6 ;  /* 0x00000006000b1c82 */ /* 0x000fe20008000000 */
[----:B------:R-:W-:Y:S02]  /*2f20*/  USEL UR4, URZ, 0xffffffff, !UP2 ;  /* 0xffffffffff047887 */ /* 0x000fe4000d000000 */
[----:B------:R-:W-:Y:S02]  /*2f30*/  UISETP.EQ.AND UP1, UPT, UR25, URZ, UPT ;  /* 0x000000ff1900728c */ /* 0x000fe4000bf22270 */
[----:B------:R-:W-:-:S02]  /*2f40*/  UISETP.EQ.AND UP2, UPT, UR25, 0x4, UPT ;  /* 0x000000041900788c */ /* 0x000fc4000bf42270 */
[----:B------:R-:W-:Y:S02]  /*2f50*/  UISETP.EQ.AND UP6, UPT, UR25, 0x8, UPT ;  /* 0x000000081900788c */ /* 0x000fe4000bfc2270 */
[----:B------:R-:W-:Y:S02]  /*2f60*/  UISETP.EQ.AND UP5, UPT, UR25, 0xc, UPT ;  /* 0x0000000c1900788c */ /* 0x000fe4000bfa2270 */
[----:B------:R-:W-:Y:S02]  /*2f70*/  UISETP.EQ.AND UP4, UPT, UR25, 0x10, UPT ;  /* 0x000000101900788c */ /* 0x000fe4000bf82270 */
[----:B------:R-:W-:Y:S02]  /*2f80*/  UISETP.EQ.AND UP3, UPT, UR25, 0x14, UPT ;  /* 0x000000141900788c */ /* 0x000fe4000bf62270 */
[----:B------:R-:W-:Y:S01]  /*2f90*/  UP2UR UR5, UPR, URZ, 0x40 ;  /* 0x00000040ff057883 */ /* 0x000fe20008000000 */
[----:B------:R-:W-:Y:S01]  /*2fa0*/  @UP0 UMOV UR11, UR12 ;  /* 0x0000000c000b0c82 */ /* 0x000fe20008000000 */
[----:B------:R-:W-:Y:S01]  /*2fb0*/  @UP0 UMOV UR18, UR6 ;  /* 0x0000000600120c82 */ /* 0x000fe20008000000 */
        /* <DEDUP_REMOVED lines=9> */
[----:B------:R-:W-:-:S02]  /*3050*/  UIADD3 UR4, UPT, UPT, URZ, -UR4, URZ ;  /* 0x80000004ff047290 */ /* 0x000fc4000fffe0ff */
[----:B------:R-:W-:Y:S01]  /*3060*/  UISETP.EQ.AND UP0, UPT, UR25, 0x18, UPT ;  /* 0x000000181900788c */ /* 0x000fe2000bf02270 */
[----:B------:R-:W-:Y:S01]  /*3070*/  @UP5 UMOV UR18, UR15 ;  /* 0x0000000f00125c82 */ /* 0x000fe20008000000 */
[----:B------:R-:W-:Y:S01]  /*3080*/  @UP5 UMOV UR11, UR16 ;  /* 0x00000010000b5c82 */ /* 0x000fe20008000000 */
[----:B------:R-:W-:Y:S01]  /*3090*/  @UP4 UMOV UR18, UR16 ;  /* 0x0000001000124c82 */ /* 0x000fe20008000000 */
[----:B------:R-:W-:Y:S01]  /*30a0*/  @UP4 UMOV UR11, UR17 ;  /* 0x00000011000b4c82 */ /* 0x000fe20008000000 */
[----:B------:R-:W-:Y:S01]  /*30b0*/  UISETP.EQ.AND UP1, UPT, UR25, 0x1c, UPT ;  /* 0x0000001c1900788c */ /* 0x000fe2000bf22270 */
[----:B------:R-:W-:Y:S01]  /*30c0*/  @UP3 UMOV UR18, UR17 ;  /* 0x0000001100123c82 */ /* 0x000fe20008000000 */
[----:B------:R-:W-:Y:S01]  /*30d0*/  @UP3 UMOV UR11, UR22 ;  /* 0x00000016000b3c82 */ /* 0x000fe20008000000 */
[----:B------:R-:W-:Y:S02]  /*30e0*/  UISETP.EQ.AND UP2, UPT, UR25, 0x20, UPT ;  /* 0x000000201900788c */ /* 0x000fe4000bf42270 */
[----:B------:R-:W-:-:S02]  /*30f0*/  UISETP.EQ.AND UP3, UPT, UR25, 0x24, UPT ;  /* 0x000000241900788c */ /* 0x000fc4000bf62270 */
[----:B------:R-:W-:Y:S02]  /*3100*/  UISETP.EQ.AND UP4, UPT, UR25, 0x28, UPT ;  /* 0x000000281900788c */ /* 0x000fe4000bf82270 */
[----:B------:R-:W-:Y:S01]  /*3110*/  UISETP.EQ.AND UP5, UPT, UR25, 0x2c, UPT ;  /* 0x0000002c1900788c */ /* 0x000fe2000bfa2270 */
[----:B------:R-:W-:Y:S01]  /*3120*/  UMOV UR5, UR4 ;  /* 0x0000000400057c82 */ /* 0x000fe20008000000 */
[----:B------:R-:W-:Y:S01]  /*3130*/  UMOV UR4, URZ ;  /* 0x000000ff00047c82 */ /* 0x000fe20008000000 */
[----:B------:R-:W-:Y:S02]  /*3140*/  UISETP.EQ.AND UP6, UPT, UR25, 0x30, UPT ;  /* 0x000000301900788c */ /* 0x000fe4000bfc2270 */
[----:B------:R-:W-:Y:S01]  /*3150*/  UIMAD.WIDE.U32 UR4, UR20, UR19, UR4 ;  /* 0x00000013140472a5 */ /* 0x000fe2000f8e0004 */
[----:B------:R-:W-:Y:S01]  /*3160*/  @UP0 UMOV UR11, UR21 ;  /* 0x00000015000b0c82 */ /* 0x000fe20008000000 */
        /* <DEDUP_REMOVED lines=11> */
[----:B------:R-:W-:Y:S01]  /*3220*/  UP2UR UR4, UPR, URZ, 0x40 ;  /* 0x00000040ff047883 */ /* 0x000fe20008000000 */
[----:B------:R-:W-:Y:S01]  /*3230*/  @UP6 UMOV UR18, UR5 ;  /* 0x0000000500126c82 */ /* 0x000fe20008000000 */
[----:B------:R-:W-:Y:S01]  /*3240*/  UMOV UR19, UR11 ;  /* 0x0000000b00137c82 */ /* 0x000fe20008000000 */
[----:B------:R-:W-:-:S09]  /*3250*/  ULOP3.LUT UP6, UR11, UR10, 0x1f, URZ, 0xc0, !UPT ;  /* 0x0000001f0a0b7892 */ /* 0x000fd2000f8cc0ff */
        /* <DEDUP_REMOVED lines=25> */
[----:B------:R-:W-:Y:S01]  /*33f0*/  @UP4 UMOV UR10, UR23 ;  /* 0x00000017000a4c82 */ /* 0x000fe20008000000 */
[----:B------:R-:W-:Y:S01]  /*3400*/  UIADD3 UR4, UPT, UPT, -UR11, 0x20, URZ ;  /* 0x000000200b047890 */ /* 0x000fe2000fffe1ff */
[----:B------:R-:W-:-:S03]  /*3410*/  @UP5 UMOV UR10, UR24 ;  /* 0x00000018000a5c82 */ /* 0x000fc60008000000 */
[----:B------:R-:W-:Y:S01]  /*3420*/  @UP6 UMOV UR10, UR8 ;  /* 0x00000008000a6c82 */ /* 0x000fe20008000000 */
[----:B------:R-:W-:Y:S01]  /*3430*/  USHF.L.U32 UR9, UR19, UR11, URZ ;  /* 0x0000000b13097299 */ /* 0x000fe200080006ff */
[----:B------:R-:W-:Y:S01]  /*3440*/  @UP0 UMOV UR10, UR5 ;  /* 0x00000005000a0c82 */ /* 0x000fe20008000000 */
[----:B------:R-:W-:Y:S02]  /*3450*/  USHF.L.U32 UR11, UR18, UR11, URZ ;  /* 0x0000000b120b7299 */ /* 0x000fe400080006ff */
[----:B------:R-:W-:Y:S02]  /*3460*/  USHF.R.U32.HI UR6, URZ, UR4, UR18 ;  /* 0x00000004ff067299 */ /* 0x000fe40008011612 */
[----:B------:R-:W-:Y:S02]  /*3470*/  USHF.R.U32.HI UR10, URZ, UR4, UR10 ;  /* 0x00000004ff0a7299 */ /* 0x000fe4000801160a */
[----:B------:R-:W-:Y:S02]  /*3480*/  UIADD3 UR19, UPT, UPT, UR6, UR9, URZ ;  /* 0x0000000906137290 */ /* 0x000fe4000fffe0ff */
[----:B------:R-:W-:-:S12]  /*3490*/  UIADD3 UR18, UPT, UPT, UR10, UR11, URZ ;  /* 0x0000000b0a127290 */ /* 0x000fd8000fffe0ff */
.L_x_7:
        /* <DEDUP_REMOVED lines=38> */
.L_x_6:
[----:B------:R-:W-:Y:S01]  /*3700*/  R2P PR, R10, 0x3 ;  /* 0x000000030a007804 */ /* 0x000fe20000000000 */
[C---:B------:R-:W-:Y:S01]  /*3710*/  FMUL.FTZ R11, R9.reuse, R9 ;  /* 0x00000009090b7220 */ /* 0x040fe20000410000 */
[----:B------:R-:W-:Y:S01]  /*3720*/  FSETP.NEU.FTZ.AND P2, PT, R9, RZ, PT ;  /* 0x000000ff0900720b */ /* 0x000fe20003f5d000 */
[----:B------:R-:W0:Y:S01]  /*3730*/  LDCU UR4, c[0x0][0x3a0] ;  /* 0x00007400ff0477ac */ /* 0x000e220008000800 */
[----:B------:R-:W-:-:S09]  /*3740*/  UMOV UR5, URZ ;  /* 0x000000ff00057c82 */ /* 0x000fd20008000000 */
[----:B------:R-:W-:Y:S02]  /*3750*/  @P0 MOV R0, 0x37ccf5ce ;  /* 0x37ccf5ce00000802 */ /* 0x000fe40000000f00 */
[----:B------:R-:W-:-:S03]  /*3760*/  @!P0 MOV R2, 0x394ca1f9 ;  /* 0x394ca1f900028802 */ /* 0x000fc60000000f00 */
[C---:B------:R-:W-:Y:S02]  /*3770*/  @P0 FFMA.FTZ R0, R11.reuse, R0, -0.0013887316454201936722 ;  /* 0xbab6061a0b000423 */ /* 0x040fe40000010000 */
[C---:B------:R-:W-:Y:S02]  /*3780*/  @!P0 FFMA.FTZ R2, R11.reuse, -R2, 0.0083321612328290939331 ;  /* 0x3c08839e0b028423 */ /* 0x040fe40000010802 */
[C---:B------:R-:W-:Y:S02]  /*3790*/  @P0 FFMA.FTZ R0, R11.reuse, R0, 0.041666645556688308716 ;  /* 0x3d2aaaa50b000423 */ /* 0x040fe40000010000 */
[C---:B------:R-:W-:Y:S02]  /*37a0*/  @!P0 FFMA.FTZ R2, R11.reuse, R2, -0.16666655242443084717 ;  /* 0xbe2aaaa30b028423 */ /* 0x040fe40000010002 */
[C---:B------:R-:W-:Y:S02]  /*37b0*/  @P0 FFMA.FTZ R0, R11.reuse, R0, -0.5 ;  /* 0xbf0000000b000423 */ /* 0x040fe40000010000 */
[----:B------:R-:W-:-:S02]  /*37c0*/  @!P0 FMUL.FTZ R2, R11, R2 ;  /* 0x000000020b028220 */ /* 0x000fc40000410000 */
[----:B------:R-:W-:Y:S01]  /*37d0*/  @P0 FFMA.FTZ R8, R11, R0, 1 ;  /* 0x3f8000000b080423 */ /* 0x000fe20000010000 */
[----:B------:R-:W-:Y:S01]  /*37e0*/  FMUL.FTZ R0, R5, R12 ;  /* 0x0000000c05007220 */ /* 0x000fe20000410000 */
[----:B------:R-:W-:-:S04]  /*37f0*/  @!P0 FFMA.FTZ R8, R2, R9, R9 ;  /* 0x0000000902088223 */ /* 0x000fc80000010009 */
[----:B------:R-:W-:Y:S01]  /*3800*/  @P1 FADD.FTZ R8, -R8, -RZ ;  /* 0x800000ff08081221 */ /* 0x000fe20000010100 */
[----:B------:R-:W-:-:S04]  /*3810*/  @!P2 FMUL.FTZ R8, RZ, R9 ;  /* 0x00000009ff08a220 */ /* 0x000fc80000410000 */
[----:B------:R-:W-:Y:S01]  /*3820*/  FFMA.FTZ R7, R7, R8, R0 ;  /* 0x0000000807077223 */ /* 0x000fe20000010000 */
[----:B------:R-:W-:-:S03]  /*3830*/  HFMA2 R0, -RZ, RZ, -3, 0 ;  /* 0xc2000000ff007431 */ /* 0x000fc600000001ff */
[----:B------:R-:W-:-:S06]  /*3840*/  FADD.FTZ R7, R7, 0.5 ;  /* 0x3f00000007077421 */ /* 0x000fcc0000010000 */
[----:B0-----:R0:W5:Y:S01]  /*3850*/  TEX.LL RZ, R7, R6, R0, UR4, 2D, 0x1 ;  /* 0x28ff040006077f60 */ /* 0x00116200089e01ff */
[----:B------:R-:W1:Y:S01]  /*3860*/  LDC.64 R8, c[0x0][0x380] ;  /* 0x0000e000ff087b82 */ /* 0x000e620000000a00 */
[----:B------:R-:W-:Y:S01]  /*3870*/  IMAD R3, R3, UR26, R4 ;  /* 0x0000001a03037c24 */ /* 0x000fe2000f8e0204 */
[----:B0-----:R-:W0:Y:S03]  /*3880*/  LDCU.64 UR4, c[0x0][0x358] ;  /* 0x00006b00ff0477ac */ /* 0x001e260008000a00 */
[----:B-1----:R-:W-:-:S05]  /*3890*/  IMAD.WIDE.U32 R2, R3, 0x4, R8 ;  /* 0x0000000403027825 */ /* 0x002fca00078e0008 */
[----:B0----5:R-:W-:Y:S01]  /*38a0*/  STG.E desc[UR4][R2.64], R7 ;  /* 0x0000000702007986 */ /* 0x021fe2000c101904 */
[----:B------:R-:W-:Y:S05]  /*38b0*/  EXIT ;  /* 0x000000000000794d */ /* 0x000fea0003800000 */
.L_x_8:
[----:B------:R-:W-:-:S00]  /*38c0*/  BRA `(.L_x_8) ;  /* 0xfffffffc00fc7947 */ /* 0x000fc0000383ffff */
[----:B------:R-:W-:-:S00]  /*38d0*/  NOP ;  /* 0x0000000000007918 */ /* 0x000fc00000000000 */
        /* <DEDUP_REMOVED lines=10> */
.L_x_9:


//--------------------- .nv.shared.reserved.0     --------------------------
	.section	.nv.shared.reserved.0,"aw",@nobits
	.weak		__nv_reservedSMEM_offset_0_alias
	.size		__nv_reservedSMEM_offset_0_alias, 0, 64
	.other		__nv_reservedSMEM_offset_0_alias,@"STO_CUDA_RESERVED_SHARED STV_DEFAULT"
__nv_reservedSMEM_offset_0_alias:
	.zero		0
	.zero		64


//--------------------- SYMBOLS --------------------------

	.type		.nv.reservedSmem.offset0,@object
	.size		.nv.reservedSmem.offset0,0x4
	.type		tex,@"STT_CUDA_TEXTURE"
